//
// Generated by NVIDIA NVVM Compiler
//
// Compiler Build ID: CL-36424714
// Cuda compilation tools, release 13.0, V13.0.88
// Based on NVVM 20.0.0
//

.version 9.0
.target sm_100
.address_size 64

	// .globl	smith_waterman_kernel
.shared .align 4 .b8 shared_scores[1024];

.visible .entry smith_waterman_kernel(
	.param .u64 .ptr .align 1 smith_waterman_kernel_param_0,
	.param .u64 .ptr .align 1 smith_waterman_kernel_param_1,
	.param .u64 .ptr .align 1 smith_waterman_kernel_param_2,
	.param .u32 smith_waterman_kernel_param_3
)
{
	.reg .pred 	%p<27>;
	.reg .b16 	%rs<21>;
	.reg .b32 	%r<200>;
	.reg .b64 	%rd<20>;

	ld.param.u64 	%rd4, [smith_waterman_kernel_param_0];
	ld.param.u64 	%rd5, [smith_waterman_kernel_param_1];
	ld.param.u64 	%rd3, [smith_waterman_kernel_param_2];
	ld.param.u32 	%r62, [smith_waterman_kernel_param_3];
	cvta.to.global.u64 	%rd1, %rd5;
	cvta.to.global.u64 	%rd2, %rd4;
	mov.u32 	%r64, %ctaid.x;
	mov.u32 	%r1, %ntid.x;
	mov.u32 	%r2, %tid.x;
	mad.lo.s32 	%r178, %r64, %r1, %r2;
	mov.u32 	%r65, %nctaid.x;
	mul.lo.s32 	%r4, %r65, %r1;
	setp.ge.s32 	%p1, %r178, %r62;
	mov.b32 	%r183, 0;
	@%p1 bra 	$L__BB0_7;
	add.s32 	%r68, %r178, %r4;
	max.s32 	%r69, %r62, %r68;
	setp.lt.s32 	%p2, %r68, %r62;
	selp.u32 	%r70, 1, 0, %p2;
	add.s32 	%r71, %r68, %r70;
	sub.s32 	%r72, %r69, %r71;
	div.u32 	%r73, %r72, %r4;
	add.s32 	%r74, %r73, %r70;
	add.s32 	%r5, %r74, 1;
	and.b32  	%r6, %r5, 3;
	setp.lt.u32 	%p3, %r74, 3;
	mov.b32 	%r183, 0;
	@%p3 bra 	$L__BB0_4;
	and.b32  	%r76, %r5, -4;
	shl.b32 	%r7, %r4, 2;
	neg.s32 	%r174, %r76;
	mov.b32 	%r183, 0;
	cvt.s64.s32 	%rd9, %r4;
$L__BB0_3:
	cvt.s64.s32 	%rd6, %r178;
	add.s64 	%rd7, %rd2, %rd6;
	ld.global.nc.u8 	%rs1, [%rd7];
	cvt.u16.u8 	%rs2, %rs1;
	add.s64 	%rd8, %rd1, %rd6;
	ld.global.nc.u8 	%rs3, [%rd8];
	cvt.u16.u8 	%rs4, %rs3;
	setp.eq.s16 	%p4, %rs2, %rs4;
	selp.b32 	%r77, 2, -1, %p4;
	add.s32 	%r78, %r77, %r183;
	add.s64 	%rd10, %rd7, %rd9;
	ld.global.nc.u8 	%rs5, [%rd10];
	cvt.u16.u8 	%rs6, %rs5;
	add.s64 	%rd11, %rd8, %rd9;
	ld.global.nc.u8 	%rs7, [%rd11];
	cvt.u16.u8 	%rs8, %rs7;
	setp.eq.s16 	%p5, %rs6, %rs8;
	selp.b32 	%r79, 2, -1, %p5;
	add.s32 	%r80, %r79, %r78;
	add.s64 	%rd12, %rd10, %rd9;
	ld.global.nc.u8 	%rs9, [%rd12];
	cvt.u16.u8 	%rs10, %rs9;
	add.s64 	%rd13, %rd11, %rd9;
	ld.global.nc.u8 	%rs11, [%rd13];
	cvt.u16.u8 	%rs12, %rs11;
	setp.eq.s16 	%p6, %rs10, %rs12;
	selp.b32 	%r81, 2, -1, %p6;
	add.s32 	%r82, %r81, %r80;
	add.s64 	%rd14, %rd12, %rd9;
	ld.global.nc.u8 	%rs13, [%rd14];
	cvt.u16.u8 	%rs14, %rs13;
	add.s64 	%rd15, %rd13, %rd9;
	ld.global.nc.u8 	%rs15, [%rd15];
	cvt.u16.u8 	%rs16, %rs15;
	setp.eq.s16 	%p7, %rs14, %rs16;
	selp.b32 	%r83, 2, -1, %p7;
	add.s32 	%r183, %r83, %r82;
	add.s32 	%r178, %r178, %r7;
	add.s32 	%r174, %r174, 4;
	setp.ne.s32 	%p8, %r174, 0;
	@%p8 bra 	$L__BB0_3;
$L__BB0_4:
	setp.eq.s32 	%p9, %r6, 0;
	@%p9 bra 	$L__BB0_7;
	neg.s32 	%r180, %r6;
$L__BB0_6:
	.pragma "nounroll";
	cvt.s64.s32 	%rd16, %r178;
	add.s64 	%rd17, %rd1, %rd16;
	add.s64 	%rd18, %rd2, %rd16;
	ld.global.nc.u8 	%rs17, [%rd18];
	cvt.u16.u8 	%rs18, %rs17;
	ld.global.nc.u8 	%rs19, [%rd17];
	cvt.u16.u8 	%rs20, %rs19;
	setp.eq.s16 	%p10, %rs18, %rs20;
	selp.b32 	%r84, 2, -1, %p10;
	add.s32 	%r183, %r84, %r183;
	add.s32 	%r178, %r178, %r4;
	add.s32 	%r180, %r180, 1;
	setp.ne.s32 	%p11, %r180, 0;
	@%p11 bra 	$L__BB0_6;
$L__BB0_7:
	shl.b32 	%r85, %r2, 2;
	mov.u32 	%r86, shared_scores;
	add.s32 	%r87, %r86, %r85;
	st.shared.u32 	[%r87], %r183;
	bar.sync 	0;
	shfl.sync.down.b32	%r88|%p12, %r183, 16, 31, -1;
	add.s32 	%r89, %r88, %r183;
	shfl.sync.down.b32	%r90|%p13, %r89, 8, 31, -1;
	add.s32 	%r91, %r90, %r89;
	shfl.sync.down.b32	%r92|%p14, %r91, 4, 31, -1;
	add.s32 	%r93, %r92, %r91;
	shfl.sync.down.b32	%r94|%p15, %r93, 2, 31, -1;
	add.s32 	%r95, %r94, %r93;
	shfl.sync.down.b32	%r96|%p16, %r95, 1, 31, -1;
	add.s32 	%r26, %r96, %r95;
	and.b32  	%r97, %r2, 31;
	setp.ne.s32 	%p17, %r97, 0;
	@%p17 bra 	$L__BB0_9;
	shr.u32 	%r98, %r2, 3;
	add.s32 	%r100, %r86, %r98;
	st.shared.u32 	[%r100], %r26;
$L__BB0_9:
	bar.sync 	0;
	setp.ne.s32 	%p18, %r2, 0;
	@%p18 bra 	$L__BB0_23;
	add.s32 	%r27, %r1, 31;
	shr.u32 	%r28, %r27, 5;
	add.s32 	%r103, %r28, -1;
	and.b32  	%r29, %r28, 15;
	setp.lt.u32 	%p19, %r103, 15;
	mov.b32 	%r191, 0;
	mov.u32 	%r199, %r191;
	@%p19 bra 	$L__BB0_13;
	and.b32  	%r191, %r28, 112;
	add.s32 	%r184, %r86, 32;
	and.b32  	%r108, %r28, 134217712;
	neg.s32 	%r185, %r108;
	mov.b32 	%r199, 0;
$L__BB0_12:
	.pragma "nounroll";
	ld.shared.u32 	%r109, [%r184+-32];
	add.s32 	%r110, %r109, %r199;
	ld.shared.u32 	%r111, [%r184+-28];
	add.s32 	%r112, %r111, %r110;
	ld.shared.u32 	%r113, [%r184+-24];
	add.s32 	%r114, %r113, %r112;
	ld.shared.u32 	%r115, [%r184+-20];
	add.s32 	%r116, %r115, %r114;
	ld.shared.u32 	%r117, [%r184+-16];
	add.s32 	%r118, %r117, %r116;
	ld.shared.u32 	%r119, [%r184+-12];
	add.s32 	%r120, %r119, %r118;
	ld.shared.u32 	%r121, [%r184+-8];
	add.s32 	%r122, %r121, %r120;
	ld.shared.u32 	%r123, [%r184+-4];
	add.s32 	%r124, %r123, %r122;
	ld.shared.u32 	%r125, [%r184];
	add.s32 	%r126, %r125, %r124;
	ld.shared.u32 	%r127, [%r184+4];
	add.s32 	%r128, %r127, %r126;
	ld.shared.u32 	%r129, [%r184+8];
	add.s32 	%r130, %r129, %r128;
	ld.shared.u32 	%r131, [%r184+12];
	add.s32 	%r132, %r131, %r130;
	ld.shared.u32 	%r133, [%r184+16];
	add.s32 	%r134, %r133, %r132;
	ld.shared.u32 	%r135, [%r184+20];
	add.s32 	%r136, %r135, %r134;
	ld.shared.u32 	%r137, [%r184+24];
	add.s32 	%r138, %r137, %r136;
	ld.shared.u32 	%r139, [%r184+28];
	add.s32 	%r199, %r139, %r138;
	add.s32 	%r185, %r185, 16;
	add.s32 	%r184, %r184, 64;
	setp.ne.s32 	%p20, %r185, 0;
	@%p20 bra 	$L__BB0_12;
$L__BB0_13:
	setp.eq.s32 	%p21, %r29, 0;
	@%p21 bra 	$L__BB0_22;
	and.b32  	%r41, %r28, 7;
	setp.lt.u32 	%p22, %r29, 8;
	@%p22 bra 	$L__BB0_16;
	shl.b32 	%r141, %r191, 2;
	add.s32 	%r143, %r86, %r141;
	ld.shared.u32 	%r144, [%r143];
	add.s32 	%r145, %r144, %r199;
	ld.shared.u32 	%r146, [%r143+4];
	add.s32 	%r147, %r146, %r145;
	ld.shared.u32 	%r148, [%r143+8];
	add.s32 	%r149, %r148, %r147;
	ld.shared.u32 	%r150, [%r143+12];
	add.s32 	%r151, %r150, %r149;
	ld.shared.u32 	%r152, [%r143+16];
	add.s32 	%r153, %r152, %r151;
	ld.shared.u32 	%r154, [%r143+20];
	add.s32 	%r155, %r154, %r153;
	ld.shared.u32 	%r156, [%r143+24];
	add.s32 	%r157, %r156, %r155;
	ld.shared.u32 	%r158, [%r143+28];
	add.s32 	%r199, %r158, %r157;
	add.s32 	%r191, %r191, 8;
$L__BB0_16:
	setp.eq.s32 	%p23, %r41, 0;
	@%p23 bra 	$L__BB0_22;
	and.b32  	%r47, %r28, 3;
	setp.lt.u32 	%p24, %r41, 4;
	@%p24 bra 	$L__BB0_19;
	shl.b32 	%r160, %r191, 2;
	add.s32 	%r162, %r86, %r160;
	ld.shared.u32 	%r163, [%r162];
	add.s32 	%r164, %r163, %r199;
	ld.shared.u32 	%r165, [%r162+4];
	add.s32 	%r166, %r165, %r164;
	ld.shared.u32 	%r167, [%r162+8];
	add.s32 	%r168, %r167, %r166;
	ld.shared.u32 	%r169, [%r162+12];
	add.s32 	%r199, %r169, %r168;
	add.s32 	%r191, %r191, 4;
$L__BB0_19:
	setp.eq.s32 	%p25, %r47, 0;
	@%p25 bra 	$L__BB0_22;
	shl.b32 	%r170, %r191, 2;
	add.s32 	%r197, %r86, %r170;
	neg.s32 	%r196, %r47;
$L__BB0_21:
	.pragma "nounroll";
	ld.shared.u32 	%r172, [%r197];
	add.s32 	%r199, %r172, %r199;
	add.s32 	%r197, %r197, 4;
	add.s32 	%r196, %r196, 1;
	setp.ne.s32 	%p26, %r196, 0;
	@%p26 bra 	$L__BB0_21;
$L__BB0_22:
	cvta.to.global.u64 	%rd19, %rd3;
	atom.global.add.u32 	%r173, [%rd19], %r199;
$L__BB0_23:
	ret;

}
	// .globl	smith_waterman_large_kernel
.visible .entry smith_waterman_large_kernel(
	.param .u64 .ptr .align 1 smith_waterman_large_kernel_param_0,
	.param .u64 .ptr .align 1 smith_waterman_large_kernel_param_1,
	.param .u64 .ptr .align 1 smith_waterman_large_kernel_param_2,
	.param .u32 smith_waterman_large_kernel_param_3,
	.param .u32 smith_waterman_large_kernel_param_4
)
{
	.reg .pred 	%p<21>;
	.reg .b16 	%rs<5>;
	.reg .b32 	%r<170>;
	.reg .b64 	%rd<10>;

	ld.param.u64 	%rd3, [smith_waterman_large_kernel_param_0];
	ld.param.u64 	%rd4, [smith_waterman_large_kernel_param_1];
	ld.param.u64 	%rd5, [smith_waterman_large_kernel_param_2];
	ld.param.u32 	%r52, [smith_waterman_large_kernel_param_3];
	ld.param.u32 	%r53, [smith_waterman_large_kernel_param_4];
	mov.u32 	%r1, %ntid.x;
	mov.u32 	%r2, %tid.x;
	setp.lt.s32 	%p1, %r52, 1;
	mov.b32 	%r152, 0;
	@%p1 bra 	$L__BB1_5;
	mov.u32 	%r56, %nctaid.x;
	mul.lo.s32 	%r3, %r56, %r1;
	mov.u32 	%r57, %ctaid.x;
	mad.lo.s32 	%r4, %r57, %r1, %r2;
	cvta.to.global.u64 	%rd1, %rd3;
	cvta.to.global.u64 	%rd2, %rd4;
	mov.b32 	%r149, 0;
	mov.u32 	%r152, %r149;
	bra.uni 	$L__BB1_3;
$L__BB1_2:
	setp.ge.s32 	%p5, %r149, %r52;
	@%p5 bra 	$L__BB1_5;
$L__BB1_3:
	mov.u32 	%r6, %r149;
	add.s32 	%r149, %r6, %r53;
	min.s32 	%r9, %r149, %r52;
	add.s32 	%r151, %r4, %r6;
	setp.ge.s32 	%p2, %r151, %r9;
	@%p2 bra 	$L__BB1_2;
$L__BB1_4:
	cvt.s64.s32 	%rd6, %r151;
	add.s64 	%rd7, %rd1, %rd6;
	ld.global.nc.u8 	%rs1, [%rd7];
	cvt.u16.u8 	%rs2, %rs1;
	add.s64 	%rd8, %rd2, %rd6;
	ld.global.nc.u8 	%rs3, [%rd8];
	cvt.u16.u8 	%rs4, %rs3;
	setp.eq.s16 	%p3, %rs2, %rs4;
	selp.b32 	%r58, 2, -1, %p3;
	add.s32 	%r152, %r58, %r152;
	add.s32 	%r151, %r151, %r3;
	setp.lt.s32 	%p4, %r151, %r9;
	@%p4 bra 	$L__BB1_4;
	bra.uni 	$L__BB1_2;
$L__BB1_5:
	shl.b32 	%r59, %r2, 2;
	mov.u32 	%r60, shared_scores;
	add.s32 	%r61, %r60, %r59;
	st.shared.u32 	[%r61], %r152;
	bar.sync 	0;
	shfl.sync.down.b32	%r62|%p6, %r152, 16, 31, -1;
	add.s32 	%r63, %r62, %r152;
	shfl.sync.down.b32	%r64|%p7, %r63, 8, 31, -1;
	add.s32 	%r65, %r64, %r63;
	shfl.sync.down.b32	%r66|%p8, %r65, 4, 31, -1;
	add.s32 	%r67, %r66, %r65;
	shfl.sync.down.b32	%r68|%p9, %r67, 2, 31, -1;
	add.s32 	%r69, %r68, %r67;
	shfl.sync.down.b32	%r70|%p10, %r69, 1, 31, -1;
	add.s32 	%r16, %r70, %r69;
	and.b32  	%r71, %r2, 31;
	setp.ne.s32 	%p11, %r71, 0;
	@%p11 bra 	$L__BB1_7;
	shr.u32 	%r72, %r2, 3;
	add.s32 	%r74, %r60, %r72;
	st.shared.u32 	[%r74], %r16;
$L__BB1_7:
	bar.sync 	0;
	setp.ne.s32 	%p12, %r2, 0;
	@%p12 bra 	$L__BB1_21;
	add.s32 	%r17, %r1, 31;
	shr.u32 	%r18, %r17, 5;
	add.s32 	%r77, %r18, -1;
	and.b32  	%r19, %r18, 15;
	setp.lt.u32 	%p13, %r77, 15;
	mov.b32 	%r161, 0;
	mov.u32 	%r169, %r161;
	@%p13 bra 	$L__BB1_11;
	and.b32  	%r161, %r18, 112;
	add.s32 	%r154, %r60, 32;
	and.b32  	%r82, %r18, 134217712;
	neg.s32 	%r155, %r82;
	mov.b32 	%r169, 0;
$L__BB1_10:
	.pragma "nounroll";
	ld.shared.u32 	%r83, [%r154+-32];
	add.s32 	%r84, %r83, %r169;
	ld.shared.u32 	%r85, [%r154+-28];
	add.s32 	%r86, %r85, %r84;
	ld.shared.u32 	%r87, [%r154+-24];
	add.s32 	%r88, %r87, %r86;
	ld.shared.u32 	%r89, [%r154+-20];
	add.s32 	%r90, %r89, %r88;
	ld.shared.u32 	%r91, [%r154+-16];
	add.s32 	%r92, %r91, %r90;
	ld.shared.u32 	%r93, [%r154+-12];
	add.s32 	%r94, %r93, %r92;
	ld.shared.u32 	%r95, [%r154+-8];
	add.s32 	%r96, %r95, %r94;
	ld.shared.u32 	%r97, [%r154+-4];
	add.s32 	%r98, %r97, %r96;
	ld.shared.u32 	%r99, [%r154];
	add.s32 	%r100, %r99, %r98;
	ld.shared.u32 	%r101, [%r154+4];
	add.s32 	%r102, %r101, %r100;
	ld.shared.u32 	%r103, [%r154+8];
	add.s32 	%r104, %r103, %r102;
	ld.shared.u32 	%r105, [%r154+12];
	add.s32 	%r106, %r105, %r104;
	ld.shared.u32 	%r107, [%r154+16];
	add.s32 	%r108, %r107, %r106;
	ld.shared.u32 	%r109, [%r154+20];
	add.s32 	%r110, %r109, %r108;
	ld.shared.u32 	%r111, [%r154+24];
	add.s32 	%r112, %r111, %r110;
	ld.shared.u32 	%r113, [%r154+28];
	add.s32 	%r169, %r113, %r112;
	add.s32 	%r155, %r155, 16;
	add.s32 	%r154, %r154, 64;
	setp.ne.s32 	%p14, %r155, 0;
	@%p14 bra 	$L__BB1_10;
$L__BB1_11:
	setp.eq.s32 	%p15, %r19, 0;
	@%p15 bra 	$L__BB1_20;
	and.b32  	%r31, %r18, 7;
	setp.lt.u32 	%p16, %r19, 8;
	@%p16 bra 	$L__BB1_14;
	shl.b32 	%r115, %r161, 2;
	add.s32 	%r117, %r60, %r115;
	ld.shared.u32 	%r118, [%r117];
	add.s32 	%r119, %r118, %r169;
	ld.shared.u32 	%r120, [%r117+4];
	add.s32 	%r121, %r120, %r119;
	ld.shared.u32 	%r122, [%r117+8];
	add.s32 	%r123, %r122, %r121;
	ld.shared.u32 	%r124, [%r117+12];
	add.s32 	%r125, %r124, %r123;
	ld.shared.u32 	%r126, [%r117+16];
	add.s32 	%r127, %r126, %r125;
	ld.shared.u32 	%r128, [%r117+20];
	add.s32 	%r129, %r128, %r127;
	ld.shared.u32 	%r130, [%r117+24];
	add.s32 	%r131, %r130, %r129;
	ld.shared.u32 	%r132, [%r117+28];
	add.s32 	%r169, %r132, %r131;
	add.s32 	%r161, %r161, 8;
$L__BB1_14:
	setp.eq.s32 	%p17, %r31, 0;
	@%p17 bra 	$L__BB1_20;
	and.b32  	%r37, %r18, 3;
	setp.lt.u32 	%p18, %r31, 4;
	@%p18 bra 	$L__BB1_17;
	shl.b32 	%r134, %r161, 2;
	add.s32 	%r136, %r60, %r134;
	ld.shared.u32 	%r137, [%r136];
	add.s32 	%r138, %r137, %r169;
	ld.shared.u32 	%r139, [%r136+4];
	add.s32 	%r140, %r139, %r138;
	ld.shared.u32 	%r141, [%r136+8];
	add.s32 	%r142, %r141, %r140;
	ld.shared.u32 	%r143, [%r136+12];
	add.s32 	%r169, %r143, %r142;
	add.s32 	%r161, %r161, 4;
$L__BB1_17:
	setp.eq.s32 	%p19, %r37, 0;
	@%p19 bra 	$L__BB1_20;
	shl.b32 	%r144, %r161, 2;
	add.s32 	%r167, %r60, %r144;
	neg.s32 	%r166, %r37;
$L__BB1_19:
	.pragma "nounroll";
	ld.shared.u32 	%r146, [%r167];
	add.s32 	%r169, %r146, %r169;
	add.s32 	%r167, %r167, 4;
	add.s32 	%r166, %r166, 1;
	setp.ne.s32 	%p20, %r166, 0;
	@%p20 bra 	$L__BB1_19;
$L__BB1_20:
	cvta.to.global.u64 	%rd9, %rd5;
	atom.global.add.u32 	%r147, [%rd9], %r169;
$L__BB1_21:
	ret;

}
	// .globl	smith_waterman_batch_kernel
.visible .entry smith_waterman_batch_kernel(
	.param .u64 .ptr .align 1 smith_waterman_batch_kernel_param_0,
	.param .u64 .ptr .align 1 smith_waterman_batch_kernel_param_1,
	.param .u64 .ptr .align 1 smith_waterman_batch_kernel_param_2,
	.param .u64 .ptr .align 1 smith_waterman_batch_kernel_param_3,
	.param .u32 smith_waterman_batch_kernel_param_4
)
{
	.reg .pred 	%p<20>;
	.reg .b16 	%rs<5>;
	.reg .b32 	%r<165>;
	.reg .b64 	%rd<18>;

	ld.param.u64 	%rd3, [smith_waterman_batch_kernel_param_0];
	ld.param.u64 	%rd4, [smith_waterman_batch_kernel_param_1];
	ld.param.u64 	%rd5, [smith_waterman_batch_kernel_param_2];
	ld.param.u64 	%rd6, [smith_waterman_batch_kernel_param_3];
	ld.param.u32 	%r48, [smith_waterman_batch_kernel_param_4];
	mov.u32 	%r1, %ctaid.x;
	setp.ge.s32 	%p1, %r1, %r48;
	@%p1 bra 	$L__BB2_20;
	cvta.to.global.u64 	%rd7, %rd6;
	cvta.to.global.u64 	%rd8, %rd5;
	shl.b32 	%r50, %r1, 1;
	mul.wide.u32 	%rd9, %r50, 4;
	add.s64 	%rd1, %rd7, %rd9;
	add.s64 	%rd10, %rd8, %rd9;
	ld.global.nc.u32 	%r51, [%rd10];
	ld.global.nc.u32 	%r52, [%rd10+4];
	min.s32 	%r2, %r51, %r52;
	mov.u32 	%r3, %tid.x;
	setp.ge.s32 	%p2, %r3, %r2;
	mov.b32 	%r148, 0;
	@%p2 bra 	$L__BB2_4;
	ld.global.nc.u32 	%r4, [%rd1];
	ld.global.nc.u32 	%r5, [%rd1+4];
	cvta.to.global.u64 	%rd2, %rd3;
	mov.b32 	%r148, 0;
	mov.u32 	%r6, %ntid.x;
	mov.u32 	%r146, %r3;
$L__BB2_3:
	add.s32 	%r54, %r146, %r4;
	cvt.s64.s32 	%rd11, %r54;
	add.s64 	%rd12, %rd2, %rd11;
	ld.global.nc.u8 	%rs1, [%rd12];
	cvt.u16.u8 	%rs2, %rs1;
	add.s32 	%r55, %r146, %r5;
	cvt.s64.s32 	%rd13, %r55;
	add.s64 	%rd14, %rd2, %rd13;
	ld.global.nc.u8 	%rs3, [%rd14];
	cvt.u16.u8 	%rs4, %rs3;
	setp.eq.s16 	%p3, %rs2, %rs4;
	selp.b32 	%r56, 2, -1, %p3;
	add.s32 	%r148, %r56, %r148;
	add.s32 	%r146, %r146, %r6;
	setp.lt.s32 	%p4, %r146, %r2;
	@%p4 bra 	$L__BB2_3;
$L__BB2_4:
	shl.b32 	%r57, %r3, 2;
	mov.u32 	%r58, shared_scores;
	add.s32 	%r59, %r58, %r57;
	st.shared.u32 	[%r59], %r148;
	bar.sync 	0;
	shfl.sync.down.b32	%r60|%p5, %r148, 16, 31, -1;
	add.s32 	%r61, %r60, %r148;
	shfl.sync.down.b32	%r62|%p6, %r61, 8, 31, -1;
	add.s32 	%r63, %r62, %r61;
	shfl.sync.down.b32	%r64|%p7, %r63, 4, 31, -1;
	add.s32 	%r65, %r64, %r63;
	shfl.sync.down.b32	%r66|%p8, %r65, 2, 31, -1;
	add.s32 	%r67, %r66, %r65;
	shfl.sync.down.b32	%r68|%p9, %r67, 1, 31, -1;
	add.s32 	%r12, %r68, %r67;
	and.b32  	%r69, %r3, 31;
	setp.ne.s32 	%p10, %r69, 0;
	@%p10 bra 	$L__BB2_6;
	shr.u32 	%r70, %r3, 3;
	add.s32 	%r72, %r58, %r70;
	st.shared.u32 	[%r72], %r12;
$L__BB2_6:
	bar.sync 	0;
	setp.ne.s32 	%p11, %r3, 0;
	@%p11 bra 	$L__BB2_20;
	mov.u32 	%r75, %ntid.x;
	add.s32 	%r13, %r75, 31;
	shr.u32 	%r14, %r13, 5;
	add.s32 	%r76, %r14, -1;
	and.b32  	%r15, %r14, 15;
	setp.lt.u32 	%p12, %r76, 15;
	mov.b32 	%r156, 0;
	mov.u32 	%r164, %r156;
	@%p12 bra 	$L__BB2_10;
	and.b32  	%r156, %r14, 112;
	add.s32 	%r149, %r58, 32;
	and.b32  	%r81, %r14, 134217712;
	neg.s32 	%r150, %r81;
	mov.b32 	%r164, 0;
$L__BB2_9:
	.pragma "nounroll";
	ld.shared.u32 	%r82, [%r149+-32];
	add.s32 	%r83, %r82, %r164;
	ld.shared.u32 	%r84, [%r149+-28];
	add.s32 	%r85, %r84, %r83;
	ld.shared.u32 	%r86, [%r149+-24];
	add.s32 	%r87, %r86, %r85;
	ld.shared.u32 	%r88, [%r149+-20];
	add.s32 	%r89, %r88, %r87;
	ld.shared.u32 	%r90, [%r149+-16];
	add.s32 	%r91, %r90, %r89;
	ld.shared.u32 	%r92, [%r149+-12];
	add.s32 	%r93, %r92, %r91;
	ld.shared.u32 	%r94, [%r149+-8];
	add.s32 	%r95, %r94, %r93;
	ld.shared.u32 	%r96, [%r149+-4];
	add.s32 	%r97, %r96, %r95;
	ld.shared.u32 	%r98, [%r149];
	add.s32 	%r99, %r98, %r97;
	ld.shared.u32 	%r100, [%r149+4];
	add.s32 	%r101, %r100, %r99;
	ld.shared.u32 	%r102, [%r149+8];
	add.s32 	%r103, %r102, %r101;
	ld.shared.u32 	%r104, [%r149+12];
	add.s32 	%r105, %r104, %r103;
	ld.shared.u32 	%r106, [%r149+16];
	add.s32 	%r107, %r106, %r105;
	ld.shared.u32 	%r108, [%r149+20];
	add.s32 	%r109, %r108, %r107;
	ld.shared.u32 	%r110, [%r149+24];
	add.s32 	%r111, %r110, %r109;
	ld.shared.u32 	%r112, [%r149+28];
	add.s32 	%r164, %r112, %r111;
	add.s32 	%r150, %r150, 16;
	add.s32 	%r149, %r149, 64;
	setp.ne.s32 	%p13, %r150, 0;
	@%p13 bra 	$L__BB2_9;
$L__BB2_10:
	setp.eq.s32 	%p14, %r15, 0;
	@%p14 bra 	$L__BB2_19;
	and.b32  	%r27, %r14, 7;
	setp.lt.u32 	%p15, %r15, 8;
	@%p15 bra 	$L__BB2_13;
	shl.b32 	%r114, %r156, 2;
	add.s32 	%r116, %r58, %r114;
	ld.shared.u32 	%r117, [%r116];
	add.s32 	%r118, %r117, %r164;
	ld.shared.u32 	%r119, [%r116+4];
	add.s32 	%r120, %r119, %r118;
	ld.shared.u32 	%r121, [%r116+8];
	add.s32 	%r122, %r121, %r120;
	ld.shared.u32 	%r123, [%r116+12];
	add.s32 	%r124, %r123, %r122;
	ld.shared.u32 	%r125, [%r116+16];
	add.s32 	%r126, %r125, %r124;
	ld.shared.u32 	%r127, [%r116+20];
	add.s32 	%r128, %r127, %r126;
	ld.shared.u32 	%r129, [%r116+24];
	add.s32 	%r130, %r129, %r128;
	ld.shared.u32 	%r131, [%r116+28];
	add.s32 	%r164, %r131, %r130;
	add.s32 	%r156, %r156, 8;
$L__BB2_13:
	setp.eq.s32 	%p16, %r27, 0;
	@%p16 bra 	$L__BB2_19;
	and.b32  	%r33, %r14, 3;
	setp.lt.u32 	%p17, %r27, 4;
	@%p17 bra 	$L__BB2_16;
	shl.b32 	%r133, %r156, 2;
	add.s32 	%r135, %r58, %r133;
	ld.shared.u32 	%r136, [%r135];
	add.s32 	%r137, %r136, %r164;
	ld.shared.u32 	%r138, [%r135+4];
	add.s32 	%r139, %r138, %r137;
	ld.shared.u32 	%r140, [%r135+8];
	add.s32 	%r141, %r140, %r139;
	ld.shared.u32 	%r142, [%r135+12];
	add.s32 	%r164, %r142, %r141;
	add.s32 	%r156, %r156, 4;
$L__BB2_16:
	setp.eq.s32 	%p18, %r33, 0;
	@%p18 bra 	$L__BB2_19;
	shl.b32 	%r143, %r156, 2;
	add.s32 	%r162, %r58, %r143;
	neg.s32 	%r161, %r33;
$L__BB2_18:
	.pragma "nounroll";
	ld.shared.u32 	%r145, [%r162];
	add.s32 	%r164, %r145, %r164;
	add.s32 	%r162, %r162, 4;
	add.s32 	%r161, %r161, 1;
	setp.ne.s32 	%p19, %r161, 0;
	@%p19 bra 	$L__BB2_18;
$L__BB2_19:
	cvta.to.global.u64 	%rd15, %rd4;
	mul.wide.u32 	%rd16, %r1, 4;
	add.s64 	%rd17, %rd15, %rd16;
	st.global.u32 	[%rd17], %r164;
$L__BB2_20:
	ret;

}


// ===== COMPILED SASS (sm_100) =====

	.target	sm_100

	.elftype	@"ET_EXEC"


//--------------------- .note.nv.tkinfo           --------------------------
	.section	.note.nv.tkinfo,"",@"SHT_NOTE"
	.sectionflags	@"SHF_NOTE_NV_TKINFO"
	.tkinfo
        /*0018*/ 	.word	0x00000002
        /*0030*/ 	.string	""
        /*0030*/ 	.string	"ptxas"
        /*0030*/ 	.string	"Cuda compilation tools, release 13.0, V13.0.88"
        /*0030*/ 	.string	"Build cuda_13.0.r13.0/compiler.36424714_0"
        /*0030*/ 	.string	"-arch sm_100 -m 64 "



//--------------------- .note.nv.cuinfo           --------------------------
	.section	.note.nv.cuinfo,"",@"SHT_NOTE"
	.sectionflags	@"SHF_NOTE_NV_CUINFO"
        /*0018*/ 	.short	0x0002
        /*001a*/ 	.short	0x0064
        /*001c*/ 	.short	0x0082
	.zero		2


//--------------------- .nv.info                  --------------------------
	.section	.nv.info,"",@"SHT_CUDA_INFO"
	.align	4


	//----- nvinfo : EIATTR_REGCOUNT
	.align		4
        /*0000*/ 	.byte	0x04, 0x2f
        /*0002*/ 	.short	(.L_1 - .L_0)
	.align		4
.L_0:
        /*0004*/ 	.word	index@(smith_waterman_kernel)
        /*0008*/ 	.word	0x0000001c


	//----- nvinfo : EIATTR_FRAME_SIZE
	.align		4
.L_1:
        /*000c*/ 	.byte	0x04, 0x11
        /*000e*/ 	.short	(.L_3 - .L_2)
	.align		4
.L_2:
        /*0010*/ 	.word	index@(smith_waterman_kernel)
        /*0014*/ 	.word	0x00000000


	//----- nvinfo : EIATTR_REGCOUNT
	.align		4
.L_3:
        /*0018*/ 	.byte	0x04, 0x2f
        /*001a*/ 	.short	(.L_5 - .L_4)
	.align		4
.L_4:
        /*001c*/ 	.word	index@(smith_waterman_large_kernel)
        /*0020*/ 	.word	0x0000001a


	//----- nvinfo : EIATTR_FRAME_SIZE
	.align		4
.L_5:
        /*0024*/ 	.byte	0x04, 0x11
        /*0026*/ 	.short	(.L_7 - .L_6)
	.align		4
.L_6:
        /*0028*/ 	.word	index@(smith_waterman_large_kernel)
        /*002c*/ 	.word	0x00000000


	//----- nvinfo : EIATTR_REGCOUNT
	.align		4
.L_7:
        /*0030*/ 	.byte	0x04, 0x2f
        /*0032*/ 	.short	(.L_9 - .L_8)
	.align		4
.L_8:
        /*0034*/ 	.word	index@(smith_waterman_batch_kernel)
        /*0038*/ 	.word	0x00000019


	//----- nvinfo : EIATTR_FRAME_SIZE
	.align		4
.L_9:
        /*003c*/ 	.byte	0x04, 0x11
        /*003e*/ 	.short	(.L_11 - .L_10)
	.align		4
.L_10:
        /*0040*/ 	.word	index@(smith_waterman_batch_kernel)
        /*0044*/ 	.word	0x00000000


	//----- nvinfo : EIATTR_MIN_STACK_SIZE
	.align		4
.L_11:
        /*0048*/ 	.byte	0x04, 0x12
        /*004a*/ 	.short	(.L_13 - .L_12)
	.align		4
.L_12:
        /*004c*/ 	.word	index@(smith_waterman_batch_kernel)
        /*0050*/ 	.word	0x00000000


	//----- nvinfo : EIATTR_MIN_STACK_SIZE
	.align		4
.L_13:
        /*0054*/ 	.byte	0x04, 0x12
        /*0056*/ 	.short	(.L_15 - .L_14)
	.align		4
.L_14:
        /*0058*/ 	.word	index@(smith_waterman_large_kernel)
        /*005c*/ 	.word	0x00000000


	//----- nvinfo : EIATTR_MIN_STACK_SIZE
	.align		4
.L_15:
        /*0060*/ 	.byte	0x04, 0x12
        /*0062*/ 	.short	(.L_17 - .L_16)
	.align		4
.L_16:
        /*0064*/ 	.word	index@(smith_waterman_kernel)
        /*0068*/ 	.word	0x00000000
.L_17:


//--------------------- .nv.compat                --------------------------
	.section	.nv.compat,"",@"SHT_CUDA_COMPAT_INFO"
	.align	4
        /*0000*/ 	.byte	0x02, 0x09, 0x00, 0x00, 0x02, 0x02, 0x01, 0x00, 0x02, 0x05, 0x05, 0x00, 0x03, 0x07, 0x01, 0x01
        /*0010*/ 	.byte	0x02, 0x03, 0x00, 0x00, 0x02, 0x06, 0x01, 0x00, 0x04, 0x0b, 0x08, 0x00, 0x09, 0x00, 0x00, 0x00
        /*0020*/ 	.byte	0x00, 0x00, 0x00, 0x00


//--------------------- .nv.info.smith_waterman_batch_kernel --------------------------
	.section	.nv.info.smith_waterman_batch_kernel,"",@"SHT_CUDA_INFO"
	.sectionflags	@""
	.align	4


	//----- nvinfo : EIATTR_CUDA_API_VERSION
	.align		4
        /*0000*/ 	.byte	0x04, 0x37
        /*0002*/ 	.short	(.L_19 - .L_18)
.L_18:
        /*0004*/ 	.word	0x00000082


	//----- nvinfo : EIATTR_KPARAM_INFO
	.align		4
.L_19:
        /*0008*/ 	.byte	0x04, 0x17
        /*000a*/ 	.short	(.L_21 - .L_20)
.L_20:
        /*000c*/ 	.word	0x00000000
        /*0010*/ 	.short	0x0004
        /*0012*/ 	.short	0x0020
        /*0014*/ 	.byte	0x00, 0xf0, 0x11, 0x00


	//----- nvinfo : EIATTR_KPARAM_INFO
	.align		4
.L_21:
        /*0018*/ 	.byte	0x04, 0x17
        /*001a*/ 	.short	(.L_23 - .L_22)
.L_22:
        /*001c*/ 	.word	0x00000000
        /*0020*/ 	.short	0x0003
        /*0022*/ 	.short	0x0018
        /*0024*/ 	.byte	0x00, 0xf5, 0x21, 0x00


	//----- nvinfo : EIATTR_KPARAM_INFO
	.align		4
.L_23:
        /*0028*/ 	.byte	0x04, 0x17
        /*002a*/ 	.short	(.L_25 - .L_24)
.L_24:
        /*002c*/ 	.word	0x00000000
        /*0030*/ 	.short	0x0002
        /*0032*/ 	.short	0x0010
        /*0034*/ 	.byte	0x00, 0xf5, 0x21, 0x00


	//----- nvinfo : EIATTR_KPARAM_INFO
	.align		4
.L_25:
        /*0038*/ 	.byte	0x04, 0x17
        /*003a*/ 	.short	(.L_27 - .L_26)
.L_26:
        /*003c*/ 	.word	0x00000000
        /*0040*/ 	.short	0x0001
        /*0042*/ 	.short	0x0008
        /*0044*/ 	.byte	0x00, 0xf5, 0x21, 0x00


	//----- nvinfo : EIATTR_KPARAM_INFO
	.align		4
.L_27:
        /*0048*/ 	.byte	0x04, 0x17
        /*004a*/ 	.short	(.L_29 - .L_28)
.L_28:
        /*004c*/ 	.word	0x00000000
        /*0050*/ 	.short	0x0000
        /*0052*/ 	.short	0x0000
        /*0054*/ 	.byte	0x00, 0xf5, 0x21, 0x00


	//----- nvinfo : EIATTR_SPARSE_MMA_MASK
	.align		4
.L_29:
        /*0058*/ 	.byte	0x03, 0x50
        /*005a*/ 	.short	0x0000


	//----- nvinfo : EIATTR_MAXREG_COUNT
	.align		4
        /*005c*/ 	.byte	0x03, 0x1b
        /*005e*/ 	.short	0x00ff


	//----- nvinfo : EIATTR_NUM_BARRIERS
	.align		4
        /*0060*/ 	.byte	0x02, 0x4c
        /*0062*/ 	.byte	0x01
	.zero		1


	//----- nvinfo : EIATTR_MERCURY_ISA_VERSION
	.align		4
        /*0064*/ 	.byte	0x03, 0x5f
        /*0066*/ 	.short	0x0101


	//----- nvinfo : EIATTR_COOP_GROUP_MASK_REGIDS
	.align		4
        /*0068*/ 	.byte	0x04, 0x29
        /*006a*/ 	.short	(.L_31 - .L_30)


	//   ....[0]....
.L_30:
        /*006c*/ 	.word	0xffffffff


	//   ....[1]....
        /*0070*/ 	.word	0xffffffff


	//   ....[2]....
        /*0074*/ 	.word	0xffffffff


	//   ....[3]....
        /*0078*/ 	.word	0xffffffff


	//   ....[4]....
        /*007c*/ 	.word	0xffffffff


	//----- nvinfo : EIATTR_COOP_GROUP_INSTR_OFFSETS
	.align		4
.L_31:
        /*0080*/ 	.byte	0x04, 0x28
        /*0082*/ 	.short	(.L_33 - .L_32)


	//   ....[0]....
.L_32:
        /*0084*/ 	.word	0x00000290


	//   ....[1]....
        /*0088*/ 	.word	0x00000300


	//   ....[2]....
        /*008c*/ 	.word	0x00000340


	//   ....[3]....
        /*0090*/ 	.word	0x00000370


	//   ....[4]....
        /*0094*/ 	.word	0x00000390


	//----- nvinfo : EIATTR_VRC_CTA_INIT_COUNT
	.align		4
.L_33:
        /*0098*/ 	.byte	0x02, 0x4a
	.zero		1
	.zero		1


	//----- nvinfo : EIATTR_EXIT_INSTR_OFFSETS
	.align		4
        /*009c*/ 	.byte	0x04, 0x1c
        /*009e*/ 	.short	(.L_35 - .L_34)


	//   ....[0]....
.L_34:
        /*00a0*/ 	.word	0x00000040


	//   ....[1]....
        /*00a4*/ 	.word	0x000003e0


	//   ....[2]....
        /*00a8*/ 	.word	0x000007f0


	//----- nvinfo : EIATTR_CRS_STACK_SIZE
	.align		4
.L_35:
        /*00ac*/ 	.byte	0x04, 0x1e
        /*00ae*/ 	.short	(.L_37 - .L_36)
.L_36:
        /*00b0*/ 	.word	0x00000000


	//----- nvinfo : EIATTR_CBANK_PARAM_SIZE
	.align		4
.L_37:
        /*00b4*/ 	.byte	0x03, 0x19
        /*00b6*/ 	.short	0x0024


	//----- nvinfo : EIATTR_PARAM_CBANK
	.align		4
        /*00b8*/ 	.byte	0x04, 0x0a
        /*00ba*/ 	.short	(.L_39 - .L_38)
	.align		4
.L_38:
        /*00bc*/ 	.word	index@(.nv.constant0.smith_waterman_batch_kernel)
        /*00c0*/ 	.short	0x0380
        /*00c2*/ 	.short	0x0024


	//----- nvinfo : EIATTR_SW_WAR
	.align		4
.L_39:
        /*00c4*/ 	.byte	0x04, 0x36
        /*00c6*/ 	.short	(.L_41 - .L_40)
.L_40:
        /*00c8*/ 	.word	0x00000008
.L_41:


//--------------------- .nv.info.smith_waterman_large_kernel --------------------------
	.section	.nv.info.smith_waterman_large_kernel,"",@"SHT_CUDA_INFO"
	.sectionflags	@""
	.align	4


	//----- nvinfo : EIATTR_CUDA_API_VERSION
	.align		4
        /*0000*/ 	.byte	0x04, 0x37
        /*0002*/ 	.short	(.L_43 - .L_42)
.L_42:
        /*0004*/ 	.word	0x00000082


	//----- nvinfo : EIATTR_KPARAM_INFO
	.align		4
.L_43:
        /*0008*/ 	.byte	0x04, 0x17
        /*000a*/ 	.short	(.L_45 - .L_44)
.L_44:
        /*000c*/ 	.word	0x00000000
        /*0010*/ 	.short	0x0004
        /*0012*/ 	.short	0x001c
        /*0014*/ 	.byte	0x00, 0xf0, 0x11, 0x00


	//----- nvinfo : EIATTR_KPARAM_INFO
	.align		4
.L_45:
        /*0018*/ 	.byte	0x04, 0x17
        /*001a*/ 	.short	(.L_47 - .L_46)
.L_46:
        /*001c*/ 	.word	0x00000000
        /*0020*/ 	.short	0x0003
        /*0022*/ 	.short	0x0018
        /*0024*/ 	.byte	0x00, 0xf0, 0x11, 0x00


	//----- nvinfo : EIATTR_KPARAM_INFO
	.align		4
.L_47:
        /*0028*/ 	.byte	0x04, 0x17
        /*002a*/ 	.short	(.L_49 - .L_48)
.L_48:
        /*002c*/ 	.word	0x00000000
        /*0030*/ 	.short	0x0002
        /*0032*/ 	.short	0x0010
        /*0034*/ 	.byte	0x00, 0xf5, 0x21, 0x00


	//----- nvinfo : EIATTR_KPARAM_INFO
	.align		4
.L_49:
        /*0038*/ 	.byte	0x04, 0x17
        /*003a*/ 	.short	(.L_51 - .L_50)
.L_50:
        /*003c*/ 	.word	0x00000000
        /*0040*/ 	.short	0x0001
        /*0042*/ 	.short	0x0008
        /*0044*/ 	.byte	0x00, 0xf5, 0x21, 0x00


	//----- nvinfo : EIATTR_KPARAM_INFO
	.align		4
.L_51:
        /*0048*/ 	.byte	0x04, 0x17
        /*004a*/ 	.short	(.L_53 - .L_52)
.L_52:
        /*004c*/ 	.word	0x00000000
        /*0050*/ 	.short	0x0000
        /*0052*/ 	.short	0x0000
        /*0054*/ 	.byte	0x00, 0xf5, 0x21, 0x00


	//----- nvinfo : EIATTR_SPARSE_MMA_MASK
	.align		4
.L_53:
        /*0058*/ 	.byte	0x03, 0x50
        /*005a*/ 	.short	0x0000


	//----- nvinfo : EIATTR_MAXREG_COUNT
	.align		4
        /*005c*/ 	.byte	0x03, 0x1b
        /*005e*/ 	.short	0x00ff


	//----- nvinfo : EIATTR_NUM_BARRIERS
	.align		4
        /*0060*/ 	.byte	0x02, 0x4c
        /*0062*/ 	.byte	0x01
	.zero		1


	//----- nvinfo : EIATTR_MERCURY_ISA_VERSION
	.align		4
        /*0064*/ 	.byte	0x03, 0x5f
        /*0066*/ 	.short	0x0101


	//----- nvinfo : EIATTR_COOP_GROUP_MASK_REGIDS
	.align		4
        /*0068*/ 	.byte	0x04, 0x29
        /*006a*/ 	.short	(.L_55 - .L_54)


	//   ....[0]....
.L_54:
        /*006c*/ 	.word	0xffffffff


	//   ....[1]....
        /*0070*/ 	.word	0xffffffff


	//   ....[2]....
        /*0074*/ 	.word	0xffffffff


	//   ....[3]....
        /*0078*/ 	.word	0xffffffff


	//   ....[4]....
        /*007c*/ 	.word	0xffffffff


	//----- nvinfo : EIATTR_COOP_GROUP_INSTR_OFFSETS
	.align		4
.L_55:
        /*0080*/ 	.byte	0x04, 0x28
        /*0082*/ 	.short	(.L_57 - .L_56)


	//   ....[0]....
.L_56:
        /*0084*/ 	.word	0x000002a0


	//   ....[1]....
        /*0088*/ 	.word	0x000002f0


	//   ....[2]....
        /*008c*/ 	.word	0x00000310


	//   ....[3]....
        /*0090*/ 	.word	0x00000340


	//   ....[4]....
        /*0094*/ 	.word	0x000003a0


	//----- nvinfo : EIATTR_VRC_CTA_INIT_COUNT
	.align		4
.L_57:
        /*0098*/ 	.byte	0x02, 0x4a
	.zero		1
	.zero		1


	//----- nvinfo : EIATTR_EXIT_INSTR_OFFSETS
	.align		4
        /*009c*/ 	.byte	0x04, 0x1c
        /*009e*/ 	.short	(.L_59 - .L_58)


	//   ....[0]....
.L_58:
        /*00a0*/ 	.word	0x000003f0


	//   ....[1]....
        /*00a4*/ 	.word	0x000007f0


	//----- nvinfo : EIATTR_CRS_STACK_SIZE
	.align		4
.L_59:
        /*00a8*/ 	.byte	0x04, 0x1e
        /*00aa*/ 	.short	(.L_61 - .L_60)
.L_60:
        /*00ac*/ 	.word	0x00000000


	//----- nvinfo : EIATTR_CBANK_PARAM_SIZE
	.align		4
.L_61:
        /*00b0*/ 	.byte	0x03, 0x19
        /*00b2*/ 	.short	0x0020


	//----- nvinfo : EIATTR_PARAM_CBANK
	.align		4
        /*00b4*/ 	.byte	0x04, 0x0a
        /*00b6*/ 	.short	(.L_63 - .L_62)
	.align		4
.L_62:
        /*00b8*/ 	.word	index@(.nv.constant0.smith_waterman_large_kernel)
        /*00bc*/ 	.short	0x0380
        /*00be*/ 	.short	0x0020


	//----- nvinfo : EIATTR_SW_WAR
	.align		4
.L_63:
        /*00c0*/ 	.byte	0x04, 0x36
        /*00c2*/ 	.short	(.L_65 - .L_64)
.L_64:
        /*00c4*/ 	.word	0x00000008
.L_65:


//--------------------- .nv.info.smith_waterman_kernel --------------------------
	.section	.nv.info.smith_waterman_kernel,"",@"SHT_CUDA_INFO"
	.sectionflags	@""
	.align	4


	//----- nvinfo : EIATTR_CUDA_API_VERSION
	.align		4
        /*0000*/ 	.byte	0x04, 0x37
        /*0002*/ 	.short	(.L_67 - .L_66)
.L_66:
        /*0004*/ 	.word	0x00000082


	//----- nvinfo : EIATTR_KPARAM_INFO
	.align		4
.L_67:
        /*0008*/ 	.byte	0x04, 0x17
        /*000a*/ 	.short	(.L_69 - .L_68)
.L_68:
        /*000c*/ 	.word	0x00000000
        /*0010*/ 	.short	0x0003
        /*0012*/ 	.short	0x0018
        /*0014*/ 	.byte	0x00, 0xf0, 0x11, 0x00


	//----- nvinfo : EIATTR_KPARAM_INFO
	.align		4
.L_69:
        /*0018*/ 	.byte	0x04, 0x17
        /*001a*/ 	.short	(.L_71 - .L_70)
.L_70:
        /*001c*/ 	.word	0x00000000
        /*0020*/ 	.short	0x0002
        /*0022*/ 	.short	0x0010
        /*0024*/ 	.byte	0x00, 0xf5, 0x21, 0x00


	//----- nvinfo : EIATTR_KPARAM_INFO
	.align		4
.L_71:
        /*0028*/ 	.byte	0x04, 0x17
        /*002a*/ 	.short	(.L_73 - .L_72)
.L_72:
        /*002c*/ 	.word	0x00000000
        /*0030*/ 	.short	0x0001
        /*0032*/ 	.short	0x0008
        /*0034*/ 	.byte	0x00, 0xf5, 0x21, 0x00


	//----- nvinfo : EIATTR_KPARAM_INFO
	.align		4
.L_73:
        /*0038*/ 	.byte	0x04, 0x17
        /*003a*/ 	.short	(.L_75 - .L_74)
.L_74:
        /*003c*/ 	.word	0x00000000
        /*0040*/ 	.short	0x0000
        /*0042*/ 	.short	0x0000
        /*0044*/ 	.byte	0x00, 0xf5, 0x21, 0x00


	//----- nvinfo : EIATTR_SPARSE_MMA_MASK
	.align		4
.L_75:
        /*0048*/ 	.byte	0x03, 0x50
        /*004a*/ 	.short	0x0000


	//----- nvinfo : EIATTR_MAXREG_COUNT
	.align		4
        /*004c*/ 	.byte	0x03, 0x1b
        /*004e*/ 	.short	0x00ff


	//----- nvinfo : EIATTR_NUM_BARRIERS
	.align		4
        /*0050*/ 	.byte	0x02, 0x4c
        /*0052*/ 	.byte	0x01
	.zero		1


	//----- nvinfo : EIATTR_MERCURY_ISA_VERSION
	.align		4
        /*0054*/ 	.byte	0x03, 0x5f
        /*0056*/ 	.short	0x0101


	//----- nvinfo : EIATTR_COOP_GROUP_MASK_REGIDS
	.align		4
        /*0058*/ 	.byte	0x04, 0x29
        /*005a*/ 	.short	(.L_77 - .L_76)


	//   ....[0]....
.L_76:
        /*005c*/ 	.word	0xffffffff


	//   ....[1]....
        /*0060*/ 	.word	0xffffffff


	//   ....[2]....
        /*0064*/ 	.word	0xffffffff


	//   ....[3]....
        /*0068*/ 	.word	0xffffffff


	//   ....[4]....
        /*006c*/ 	.word	0xffffffff


	//----- nvinfo : EIATTR_COOP_GROUP_INSTR_OFFSETS
	.align		4
.L_77:
        /*0070*/ 	.byte	0x04, 0x28
        /*0072*/ 	.short	(.L_79 - .L_78)


	//   ....[0]....
.L_78:
        /*0074*/ 	.word	0x000006e0


	//   ....[1]....
        /*0078*/ 	.word	0x00000730


	//   ....[2]....
        /*007c*/ 	.word	0x00000750


	//   ....[3]....
        /*0080*/ 	.word	0x00000770


	//   ....[4]....
        /*0084*/ 	.word	0x000007b0


	//----- nvinfo : EIATTR_VRC_CTA_INIT_COUNT
	.align		4
.L_79:
        /*0088*/ 	.byte	0x02, 0x4a
	.zero		1
	.zero		1


	//----- nvinfo : EIATTR_EXIT_INSTR_OFFSETS
	.align		4
        /*008c*/ 	.byte	0x04, 0x1c
        /*008e*/ 	.short	(.L_81 - .L_80)


	//   ....[0]....
.L_80:
        /*0090*/ 	.word	0x00000830


	//   ....[1]....
        /*0094*/ 	.word	0x00000c30


	//----- nvinfo : EIATTR_CRS_STACK_SIZE
	.align		4
.L_81:
        /*0098*/ 	.byte	0x04, 0x1e
        /*009a*/ 	.short	(.L_83 - .L_82)
.L_82:
        /*009c*/ 	.word	0x00000000


	//----- nvinfo : EIATTR_CBANK_PARAM_SIZE
	.align		4
.L_83:
        /*00a0*/ 	.byte	0x03, 0x19
        /*00a2*/ 	.short	0x001c


	//----- nvinfo : EIATTR_PARAM_CBANK
	.align		4
        /*00a4*/ 	.byte	0x04, 0x0a
        /*00a6*/ 	.short	(.L_85 - .L_84)
	.align		4
.L_84:
        /*00a8*/ 	.word	index@(.nv.constant0.smith_waterman_kernel)
        /*00ac*/ 	.short	0x0380
        /*00ae*/ 	.short	0x001c


	//----- nvinfo : EIATTR_SW_WAR
	.align		4
.L_85:
        /*00b0*/ 	.byte	0x04, 0x36
        /*00b2*/ 	.short	(.L_87 - .L_86)
.L_86:
        /*00b4*/ 	.word	0x00000008
.L_87:


//--------------------- .nv.callgraph             --------------------------
	.section	.nv.callgraph,"",@"SHT_CUDA_CALLGRAPH"
	.align	4
	.sectionentsize	8
	.align		4
        /*0000*/ 	.word	0x00000000
	.align		4
        /*0004*/ 	.word	0xffffffff
	.align		4
        /*0008*/ 	.word	0x00000000
	.align		4
        /*000c*/ 	.word	0xfffffffe
	.align		4
        /*0010*/ 	.word	0x00000000
	.align		4
        /*0014*/ 	.word	0xfffffffd
	.align		4
        /*0018*/ 	.word	0x00000000
	.align		4
        /*001c*/ 	.word	0xfffffffc


//--------------------- .text.smith_waterman_batch_kernel --------------------------
	.section	.text.smith_waterman_batch_kernel,"ax",@progbits
	.align	128
        .global         smith_waterman_batch_kernel
        .type           smith_waterman_batch_kernel,@function
        .size           smith_waterman_batch_kernel,(.L_x_32 - smith_waterman_batch_kernel)
        .other          smith_waterman_batch_kernel,@"STO_CUDA_ENTRY STV_DEFAULT"
smith_waterman_batch_kernel:
.text.smith_waterman_batch_kernel:
[----:B------:R-:W-:Y:S01]  /*0000*/  LDC R1, c[0x0][0x37c] ;  /* 0x0000df00ff017b82 */ /* 0x000fe20000000800 */
[----:B------:R-:W0:Y:S01]  /*0010*/  S2R R0, SR_CTAID.X ;  /* 0x0000000000007919 */ /* 0x000e220000002500 */
[----:B------:R-:W0:Y:S02]  /*0020*/  LDCU UR4, c[0x0][0x3a0] ;  /* 0x00007400ff0477ac */ /* 0x000e240008000800 */
[----:B0-----:R-:W-:-:S13]  /*0030*/  ISETP.GE.AND P0, PT, R0, UR4, PT ;  /* 0x0000000400007c0c */ /* 0x001fda000bf06270 */
[----:B------:R-:W-:Y:S05]  /*0040*/  @P0 EXIT ;  /* 0x000000000000094d */ /* 0x000fea0003800000 */
[----:B------:R-:W0:Y:S01]  /*0050*/  LDC.64 R6, c[0x0][0x390] ;  /* 0x0000e400ff067b82 */ /* 0x000e220000000a00 */
[----:B------:R-:W1:Y:S01]  /*0060*/  LDCU.64 UR6, c[0x0][0x358] ;  /* 0x00006b00ff0677ac */ /* 0x000e620008000a00 */
[----:B------:R-:W-:Y:S01]  /*0070*/  IMAD.SHL.U32 R9, R0, 0x2, RZ ;  /* 0x0000000200097824 */ /* 0x000fe200078e00ff */
[----:B------:R-:W2:Y:S01]  /*0080*/  S2R R2, SR_TID.X ;  /* 0x0000000000027919 */ /* 0x000ea20000002100 */
[----:B------:R-:W3:Y:S04]  /*0090*/  LDCU.64 UR8, c[0x0][0x380] ;  /* 0x00007000ff0877ac */ /* 0x000ee80008000a00 */
[----:B------:R-:W4:Y:S01]  /*00a0*/  LDC.64 R4, c[0x0][0x398] ;  /* 0x0000e600ff047b82 */ /* 0x000f220000000a00 */
[----:B0-----:R-:W-:-:S05]  /*00b0*/  IMAD.WIDE.U32 R6, R9, 0x4, R6 ;  /* 0x0000000409067825 */ /* 0x001fca00078e0006 */
[----:B-1----:R-:W5:Y:S04]  /*00c0*/  LDG.E.CONSTANT R3, desc[UR6][R6.64] ;  /* 0x0000000606037981 */ /* 0x002f68000c1e9900 */
[----:B------:R-:W5:Y:S01]  /*00d0*/  LDG.E.CONSTANT R8, desc[UR6][R6.64+0x4] ;  /* 0x0000040606087981 */ /* 0x000f62000c1e9900 */
[----:B------:R-:W-:Y:S01]  /*00e0*/  BSSY.RECONVERGENT B0, `(.L_x_0) ;  /* 0x000001a000007945 */ /* 0x000fe20003800200 */
[----:B----4-:R-:W-:Y:S01]  /*00f0*/  IMAD.WIDE.U32 R4, R9, 0x4, R4 ;  /* 0x0000000409047825 */ /* 0x010fe200078e0004 */
[----:B-----5:R-:W-:-:S03]  /*0100*/  VIMNMX R11, PT, PT, R3, R8, PT ;  /* 0x00000008030b7248 */ /* 0x020fc60003fe0100 */
[----:B------:R-:W-:Y:S01]  /*0110*/  IMAD.MOV.U32 R3, RZ, RZ, RZ ;  /* 0x000000ffff037224 */ /* 0x000fe200078e00ff */
[----:B--2---:R-:W-:-:S13]  /*0120*/  ISETP.GE.AND P0, PT, R2, R11, PT ;  /* 0x0000000b0200720c */ /* 0x004fda0003f06270 */
[----:B---3--:R-:W-:Y:S05]  /*0130*/  @P0 BRA `(.L_x_1) ;  /* 0x0000000000500947 */ /* 0x008fea0003800000 */
[----:B------:R0:W5:Y:S04]  /*0140*/  LDG.E.CONSTANT R8, desc[UR6][R4.64] ;  /* 0x0000000604087981 */ /* 0x000168000c1e9900 */
[----:B------:R0:W5:Y:S01]  /*0150*/  LDG.E.CONSTANT R9, desc[UR6][R4.64+0x4] ;  /* 0x0000040604097981 */ /* 0x000162000c1e9900 */
[----:B------:R-:W1:Y:S01]  /*0160*/  LDC R13, c[0x0][0x360] ;  /* 0x0000d800ff0d7b82 */ /* 0x000e620000000800 */
[----:B------:R-:W-:Y:S02]  /*0170*/  IMAD.MOV.U32 R3, RZ, RZ, RZ ;  /* 0x000000ffff037224 */ /* 0x000fe400078e00ff */
[----:B------:R-:W-:-:S07]  /*0180*/  IMAD.MOV.U32 R10, RZ, RZ, R2 ;  /* 0x000000ffff0a7224 */ /* 0x000fce00078e0002 */
.L_x_2:
[--C-:B-----5:R-:W-:Y:S02]  /*0190*/  IMAD.IADD R7, R9, 0x1, R10.reuse ;  /* 0x0000000109077824 */ /* 0x120fe400078e020a */
[----:B0-----:R-:W-:-:S03]  /*01a0*/  IMAD.IADD R5, R8, 0x1, R10 ;  /* 0x0000000108057824 */ /* 0x001fc600078e020a */
[----:B------:R-:W-:Y:S02]  /*01b0*/  IADD3 R6, P1, PT, R7, UR8, RZ ;  /* 0x0000000807067c10 */ /* 0x000fe4000ff3e0ff */
[----:B------:R-:W-:Y:S02]  /*01c0*/  IADD3 R4, P0, PT, R5, UR8, RZ ;  /* 0x0000000805047c10 */ /* 0x000fe4000ff1e0ff */
[----:B------:R-:W-:Y:S02]  /*01d0*/  LEA.HI.X.SX32 R7, R7, UR9, 0x1, P1 ;  /* 0x0000000907077c11 */ /* 0x000fe400088f0eff */
[----:B------:R-:W-:-:S04]  /*01e0*/  LEA.HI.X.SX32 R5, R5, UR9, 0x1, P0 ;  /* 0x0000000905057c11 */ /* 0x000fc800080f0eff */
[----:B------:R-:W2:Y:S04]  /*01f0*/  LDG.E.U8.CONSTANT R7, desc[UR6][R6.64] ;  /* 0x0000000606077981 */ /* 0x000ea8000c1e9100 */
[----:B------:R-:W2:Y:S01]  /*0200*/  LDG.E.U8.CONSTANT R4, desc[UR6][R4.64] ;  /* 0x0000000604047981 */ /* 0x000ea2000c1e9100 */
[----:B-1----:R-:W-:-:S05]  /*0210*/  IMAD.IADD R10, R13, 0x1, R10 ;  /* 0x000000010d0a7824 */ /* 0x002fca00078e020a */
[----:B------:R-:W-:Y:S01]  /*0220*/  ISETP.GE.AND P1, PT, R10, R11, PT ;  /* 0x0000000b0a00720c */ /* 0x000fe20003f26270 */
[----:B------:R-:W-:Y:S01]  /*0230*/  VIADD R12, R3, 0x2 ;  /* 0x00000002030c7836 */ /* 0x000fe20000000000 */
[----:B--2---:R-:W-:-:S13]  /*0240*/  ISETP.NE.AND P0, PT, R4, R7, PT ;  /* 0x000000070400720c */ /* 0x004fda0003f05270 */
[----:B------:R-:W-:-:S04]  /*0250*/  @P0 VIADD R12, R3, 0xffffffff ;  /* 0xffffffff030c0836 */ /* 0x000fc80000000000 */
[----:B------:R-:W-:Y:S01]  /*0260*/  IMAD.MOV.U32 R3, RZ, RZ, R12 ;  /* 0x000000ffff037224 */ /* 0x000fe200078e000c */
[----:B------:R-:W-:Y:S06]  /*0270*/  @!P1 BRA `(.L_x_2) ;  /* 0xfffffffc00c49947 */ /* 0x000fec000383ffff */
.L_x_1:
[----:B------:R-:W-:Y:S05]  /*0280*/  BSYNC.RECONVERGENT B0 ;  /* 0x0000000000007941 */ /* 0x000fea0003800200 */
.L_x_0:
[----:B------:R-:W0:Y:S01]  /*0290*/  SHFL.DOWN PT, R4, R3, 0x10, 0x1f ;  /* 0x0a001f0003047f89 */ /* 0x000e2200000e0000 */
[----:B------:R-:W1:Y:S01]  /*02a0*/  S2UR UR5, SR_CgaCtaId ;  /* 0x00000000000579c3 */ /* 0x000e620000008800 */
[----:B------:R-:W-:Y:S01]  /*02b0*/  UMOV UR4, 0x400 ;  /* 0x0000040000047882 */ /* 0x000fe20000000000 */
[C---:B------:R-:W-:Y:S02]  /*02c0*/  LOP3.LUT P0, RZ, R2.reuse, 0x1f, RZ, 0xc0, !PT ;  /* 0x0000001f02ff7812 */ /* 0x040fe4000780c0ff */
[----:B------:R-:W-:Y:S01]  /*02d0*/  ISETP.NE.AND P1, PT, R2, RZ, PT ;  /* 0x000000ff0200720c */ /* 0x000fe20003f25270 */
[----:B0-----:R-:W-:Y:S01]  /*02e0*/  IMAD.IADD R4, R4, 0x1, R3 ;  /* 0x0000000104047824 */ /* 0x001fe200078e0203 */
[----:B-1----:R-:W-:-:S04]  /*02f0*/  ULEA UR4, UR5, UR4, 0x18 ;  /* 0x0000000405047291 */ /* 0x002fc8000f8ec0ff */
[----:B------:R-:W0:Y:S05]  /*0300*/  SHFL.DOWN PT, R5, R4, 0x8, 0x1f ;  /* 0x09001f0004057f89 */ /* 0x000e2a00000e0000 */
[----:B------:R-:W-:Y:S01]  /*0310*/  @!P0 LEA.HI R9, R2, UR4, RZ, 0x1d ;  /* 0x0000000402098c11 */ /* 0x000fe2000f8fe8ff */
[----:B0-----:R-:W-:Y:S01]  /*0320*/  IMAD.IADD R5, R4, 0x1, R5 ;  /* 0x0000000104057824 */ /* 0x001fe200078e0205 */
[----:B------:R-:W-:-:S04]  /*0330*/  LEA R4, R2, UR4, 0x2 ;  /* 0x0000000402047c11 */ /* 0x000fc8000f8e10ff */
[----:B------:R-:W0:Y:S04]  /*0340*/  SHFL.DOWN PT, R6, R5, 0x4, 0x1f ;  /* 0x08801f0005067f89 */ /* 0x000e2800000e0000 */
[----:B------:R-:W-:Y:S01]  /*0350*/  STS [R4], R3 ;  /* 0x0000000304007388 */ /* 0x000fe20000000800 */
[----:B0-----:R-:W-:-:S05]  /*0360*/  IMAD.IADD R6, R5, 0x1, R6 ;  /* 0x0000000105067824 */ /* 0x001fca00078e0206 */
[----:B------:R-:W0:Y:S02]  /*0370*/  SHFL.DOWN PT, R7, R6, 0x2, 0x1f ;  /* 0x08401f0006077f89 */ /* 0x000e2400000e0000 */
[----:B0-----:R-:W-:-:S05]  /*0380*/  IMAD.IADD R7, R6, 0x1, R7 ;  /* 0x0000000106077824 */ /* 0x001fca00078e0207 */
[----:B------:R-:W0:Y:S02]  /*0390*/  SHFL.DOWN PT, R8, R7, 0x1, 0x1f ;  /* 0x08201f0007087f89 */ /* 0x000e2400000e0000 */
[----:B0-----:R-:W-:Y:S01]  /*03a0*/  IMAD.IADD R8, R7, 0x1, R8 ;  /* 0x0000000107087824 */ /* 0x001fe200078e0208 */
[----:B------:R-:W-:Y:S06]  /*03b0*/  BAR.SYNC.DEFER_BLOCKING 0x0 ;  /* 0x0000000000007b1d */ /* 0x000fec0000010000 */
[----:B------:R0:W-:Y:S02]  /*03c0*/  @!P0 STS [R9], R8 ;  /* 0x0000000809008388 */ /* 0x0001e40000000800 */
[----:B------:R-:W-:Y:S06]  /*03d0*/  BAR.SYNC.DEFER_BLOCKING 0x0 ;  /* 0x0000000000007b1d */ /* 0x000fec0000010000 */
[----:B------:R-:W-:Y:S05]  /*03e0*/  @P1 EXIT ;  /* 0x000000000000194d */ /* 0x000fea0003800000 */
[----:B------:R-:W1:Y:S02]  /*03f0*/  LDC R20, c[0x0][0x360] ;  /* 0x0000d800ff147b82 */ /* 0x000e640000000800 */
[----:B-1----:R-:W-:-:S05]  /*0400*/  VIADD R20, R20, 0x1f ;  /* 0x0000001f14147836 */ /* 0x002fca0000000000 */
[----:B------:R-:W-:-:S04]  /*0410*/  SHF.R.U32.HI R20, RZ, 0x5, R20 ;  /* 0x00000005ff147819 */ /* 0x000fc80000011614 */
[C---:B------:R-:W-:Y:S01]  /*0420*/  LOP3.LUT R22, R20.reuse, 0xf, RZ, 0xc0, !PT ;  /* 0x0000000f14167812 */ /* 0x040fe200078ec0ff */
[----:B------:R-:W-:-:S03]  /*0430*/  VIADD R2, R20, 0xffffffff ;  /* 0xffffffff14027836 */ /* 0x000fc60000000000 */
[----:B------:R-:W-:Y:S02]  /*0440*/  ISETP.NE.AND P0, PT, R22, RZ, PT ;  /* 0x000000ff1600720c */ /* 0x000fe40003f05270 */
[----:B------:R-:W-:Y:S02]  /*0450*/  ISETP.GE.U32.AND P1, PT, R2, 0xf, PT ;  /* 0x0000000f0200780c */ /* 0x000fe40003f26070 */
[----:B------:R-:W-:-:S11]  /*0460*/  CS2R R2, SRZ ;  /* 0x0000000000027805 */ /* 0x000fd6000001ff00 */
[----:B------:R-:W-:Y:S05]  /*0470*/  @!P1 BRA `(.L_x_3) ;  /* 0x0000000000549947 */ /* 0x000fea0003800000 */
[C---:B------:R-:W-:Y:S01]  /*0480*/  LOP3.LUT R4, R20.reuse, 0x7fffff0, RZ, 0xc0, !PT ;  /* 0x07fffff014047812 */ /* 0x040fe200078ec0ff */
[----:B------:R-:W-:Y:S01]  /*0490*/  IMAD.MOV.U32 R3, RZ, RZ, RZ ;  /* 0x000000ffff037224 */ /* 0x000fe200078e00ff */
[----:B------:R-:W-:Y:S01]  /*04a0*/  LOP3.LUT R2, R20, 0x70, RZ, 0xc0, !PT ;  /* 0x0000007014027812 */ /* 0x000fe200078ec0ff */
[----:B------:R-:W-:Y:S02]  /*04b0*/  UIADD3 UR5, UPT, UPT, UR4, 0x20, URZ ;  /* 0x0000002004057890 */ /* 0x000fe4000fffe0ff */
[----:B------:R-:W-:-:S10]  /*04c0*/  IMAD.MOV R21, RZ, RZ, -R4 ;  /* 0x000000ffff157224 */ /* 0x000fd400078e0a04 */
.L_x_4:
[----:B------:R-:W1:Y:S01]  /*04d0*/  LDS.128 R4, [UR5+-0x20] ;  /* 0xffffe005ff047984 */ /* 0x000e620008000c00 */
[----:B------:R-:W-:-:S03]  /*04e0*/  VIADD R21, R21, 0x10 ;  /* 0x0000001015157836 */ /* 0x000fc60000000000 */
[----:B0-----:R-:W0:Y:S02]  /*04f0*/  LDS.128 R8, [UR5+-0x10] ;  /* 0xfffff005ff087984 */ /* 0x001e240008000c00 */
[----:B------:R-:W-:Y:S02]  /*0500*/  ISETP.NE.AND P1, PT, R21, RZ, PT ;  /* 0x000000ff1500720c */ /* 0x000fe40003f25270 */
[----:B------:R-:W2:Y:S04]  /*0510*/  LDS.128 R12, [UR5] ;  /* 0x00000005ff0c7984 */ /* 0x000ea80008000c00 */
[----:B------:R-:W3:Y:S01]  /*0520*/  LDS.128 R16, [UR5+0x10] ;  /* 0x00001005ff107984 */ /* 0x000ee20008000c00 */
[----:B------:R-:W-:Y:S01]  /*0530*/  UIADD3 UR5, UPT, UPT, UR5, 0x40, URZ ;  /* 0x0000004005057890 */ /* 0x000fe2000fffe0ff */
[----:B-1----:R-:W-:-:S04]  /*0540*/  IADD3 R4, PT, PT, R5, R4, R3 ;  /* 0x0000000405047210 */ /* 0x002fc80007ffe003 */
[----:B------:R-:W-:-:S04]  /*0550*/  IADD3 R4, PT, PT, R7, R6, R4 ;  /* 0x0000000607047210 */ /* 0x000fc80007ffe004 */
[----:B0-----:R-:W-:-:S04]  /*0560*/  IADD3 R4, PT, PT, R9, R8, R4 ;  /* 0x0000000809047210 */ /* 0x001fc80007ffe004 */
[----:B------:R-:W-:-:S04]  /*0570*/  IADD3 R4, PT, PT, R11, R10, R4 ;  /* 0x0000000a0b047210 */ /* 0x000fc80007ffe004 */
[----:B--2---:R-:W-:-:S04]  /*0580*/  IADD3 R4, PT, PT, R13, R12, R4 ;  /* 0x0000000c0d047210 */ /* 0x004fc80007ffe004 */
[----:B------:R-:W-:-:S04]  /*0590*/  IADD3 R4, PT, PT, R15, R14, R4 ;  /* 0x0000000e0f047210 */ /* 0x000fc80007ffe004 */
[----:B---3--:R-:W-:-:S04]  /*05a0*/  IADD3 R4, PT, PT, R17, R16, R4 ;  /* 0x0000001011047210 */ /* 0x008fc80007ffe004 */
[----:B------:R-:W-:Y:S01]  /*05b0*/  IADD3 R3, PT, PT, R19, R18, R4 ;  /* 0x0000001213037210 */ /* 0x000fe20007ffe004 */
[----:B------:R-:W-:Y:S06]  /*05c0*/  @P1 BRA `(.L_x_4) ;  /* 0xfffffffc00c01947 */ /* 0x000fec000383ffff */
.L_x_3:
[----:B------:R-:W-:Y:S05]  /*05d0*/  @!P0 BRA `(.L_x_5) ;  /* 0x0000000000788947 */ /* 0x000fea0003800000 */
[----:B------:R-:W-:Y:S02]  /*05e0*/  ISETP.GE.U32.AND P0, PT, R22, 0x8, PT ;  /* 0x000000081600780c */ /* 0x000fe40003f06070 */
[----:B------:R-:W-:-:S04]  /*05f0*/  LOP3.LUT R13, R20, 0x7, RZ, 0xc0, !PT ;  /* 0x00000007140d7812 */ /* 0x000fc800078ec0ff */
[----:B------:R-:W-:-:S07]  /*0600*/  ISETP.NE.AND P1, PT, R13, RZ, PT ;  /* 0x000000ff0d00720c */ /* 0x000fce0003f25270 */
[----:B------:R-:W-:Y:S06]  /*0610*/  @!P0 BRA `(.L_x_6) ;  /* 0x0000000000208947 */ /* 0x000fec0003800000 */
[C---:B------:R-:W-:Y:S01]  /*0620*/  LEA R12, R2.reuse, UR4, 0x2 ;  /* 0x00000004020c7c11 */ /* 0x040fe2000f8e10ff */
[----:B------:R-:W-:-:S04]  /*0630*/  VIADD R2, R2, 0x8 ;  /* 0x0000000802027836 */ /* 0x000fc80000000000 */
[----:B------:R-:W1:Y:S04]  /*0640*/  LDS.128 R4, [R12] ;  /* 0x000000000c047984 */ /* 0x000e680000000c00 */
[----:B0-----:R-:W0:Y:S01]  /*0650*/  LDS.128 R8, [R12+0x10] ;  /* 0x000010000c087984 */ /* 0x001e220000000c00 */
[----:B-1----:R-:W-:-:S04]  /*0660*/  IADD3 R4, PT, PT, R5, R4, R3 ;  /* 0x0000000405047210 */ /* 0x002fc80007ffe003 */
[----:B------:R-:W-:-:S04]  /*0670*/  IADD3 R4, PT, PT, R7, R6, R4 ;  /* 0x0000000607047210 */ /* 0x000fc80007ffe004 */
[----:B0-----:R-:W-:-:S04]  /*0680*/  IADD3 R4, PT, PT, R9, R8, R4 ;  /* 0x0000000809047210 */ /* 0x001fc80007ffe004 */
[----:B------:R-:W-:-:S07]  /*0690*/  IADD3 R3, PT, PT, R11, R10, R4 ;  /* 0x0000000a0b037210 */ /* 0x000fce0007ffe004 */
.L_x_6:
[----:B------:R-:W-:Y:S05]  /*06a0*/  @!P1 BRA `(.L_x_5) ;  /* 0x0000000000449947 */ /* 0x000fea0003800000 */
[----:B------:R-:W-:Y:S02]  /*06b0*/  ISETP.GE.U32.AND P0, PT, R13, 0x4, PT ;  /* 0x000000040d00780c */ /* 0x000fe40003f06070 */
[----:B------:R-:W-:-:S04]  /*06c0*/  LOP3.LUT R20, R20, 0x3, RZ, 0xc0, !PT ;  /* 0x0000000314147812 */ /* 0x000fc800078ec0ff */
[----:B------:R-:W-:-:S07]  /*06d0*/  ISETP.NE.AND P1, PT, R20, RZ, PT ;  /* 0x000000ff1400720c */ /* 0x000fce0003f25270 */
[C---:B------:R-:W-:Y:S01]  /*06e0*/  @P0 LEA R4, R2.reuse, UR4, 0x2 ;  /* 0x0000000402040c11 */ /* 0x040fe2000f8e10ff */
[----:B------:R-:W-:-:S05]  /*06f0*/  @P0 VIADD R2, R2, 0x4 ;  /* 0x0000000402020836 */ /* 0x000fca0000000000 */
[----:B------:R-:W1:Y:S02]  /*0700*/  @P0 LDS.128 R4, [R4] ;  /* 0x0000000004040984 */ /* 0x000e640000000c00 */
[----:B-1----:R-:W-:-:S04]  /*0710*/  @P0 IADD3 R5, PT, PT, R5, R4, R3 ;  /* 0x0000000405050210 */ /* 0x002fc80007ffe003 */
[----:B------:R-:W-:Y:S01]  /*0720*/  @P0 IADD3 R3, PT, PT, R7, R6, R5 ;  /* 0x0000000607030210 */ /* 0x000fe20007ffe005 */
[----:B------:R-:W-:Y:S06]  /*0730*/  @!P1 BRA `(.L_x_5) ;  /* 0x0000000000209947 */ /* 0x000fec0003800000 */
[----:B------:R-:W-:Y:S01]  /*0740*/  LEA R2, R2, UR4, 0x2 ;  /* 0x0000000402027c11 */ /* 0x000fe2000f8e10ff */
[----:B------:R-:W-:-:S07]  /*0750*/  IMAD.MOV R20, RZ, RZ, -R20 ;  /* 0x000000ffff147224 */ /* 0x000fce00078e0a14 */
.L_x_7:
[----:B------:R1:W2:Y:S01]  /*0760*/  LDS R4, [R2] ;  /* 0x0000000002047984 */ /* 0x0002a20000000800 */
[----:B------:R-:W-:-:S05]  /*0770*/  VIADD R20, R20, 0x1 ;  /* 0x0000000114147836 */ /* 0x000fca0000000000 */
[----:B------:R-:W-:Y:S01]  /*0780*/  ISETP.NE.AND P0, PT, R20, RZ, PT ;  /* 0x000000ff1400720c */ /* 0x000fe20003f05270 */
[----:B-1----:R-:W-:Y:S02]  /*0790*/  VIADD R2, R2, 0x4 ;  /* 0x0000000402027836 */ /* 0x002fe40000000000 */
[----:B--2---:R-:W-:-:S10]  /*07a0*/  IMAD.IADD R3, R4, 0x1, R3 ;  /* 0x0000000104037824 */ /* 0x004fd400078e0203 */
[----:B------:R-:W-:Y:S05]  /*07b0*/  @P0 BRA `(.L_x_7) ;  /* 0xfffffffc00e80947 */ /* 0x000fea000383ffff */
.L_x_5:
[----:B------:R-:W1:Y:S02]  /*07c0*/  LDC.64 R4, c[0x0][0x388] ;  /* 0x0000e200ff047b82 */ /* 0x000e640000000a00 */
[----:B-1----:R-:W-:-:S05]  /*07d0*/  IMAD.WIDE.U32 R4, R0, 0x4, R4 ;  /* 0x0000000400047825 */ /* 0x002fca00078e0004 */
[----:B------:R-:W-:Y:S01]  /*07e0*/  STG.E desc[UR6][R4.64], R3 ;  /* 0x0000000304007986 */ /* 0x000fe2000c101906 */
[----:B------:R-:W-:Y:S05]  /*07f0*/  EXIT ;  /* 0x000000000000794d */ /* 0x000fea0003800000 */
.L_x_8:
[----:B------:R-:W-:-:S00]  /*0800*/  BRA `(.L_x_8) ;  /* 0xfffffffc00fc7947 */ /* 0x000fc0000383ffff */
[----:B------:R-:W-:-:S00]  /*0810*/  NOP ;  /* 0x0000000000007918 */ /* 0x000fc00000000000 */
        /* <DEDUP_REMOVED lines=14> */
.L_x_32:


//--------------------- .text.smith_waterman_large_kernel --------------------------
	.section	.text.smith_waterman_large_kernel,"ax",@progbits
	.align	128
        .global         smith_waterman_large_kernel
        .type           smith_waterman_large_kernel,@function
        .size           smith_waterman_large_kernel,(.L_x_33 - smith_waterman_large_kernel)
        .other          smith_waterman_large_kernel,@"STO_CUDA_ENTRY STV_DEFAULT"
smith_waterman_large_kernel:
.text.smith_waterman_large_kernel:
[----:B------:R-:W-:Y:S01]  /*0000*/  LDC R1, c[0x0][0x37c] ;  /* 0x0000df00ff017b82 */ /* 0x000fe20000000800 */
[----:B------:R-:W0:Y:S01]  /*0010*/  LDCU UR4, c[0x0][0x398] ;  /* 0x00007300ff0477ac */ /* 0x000e220008000800 */
[----:B------:R-:W1:Y:S06]  /*0020*/  S2R R11, SR_TID.X ;  /* 0x00000000000b7919 */ /* 0x000e6c0000002100 */
[----:B------:R-:W2:Y:S01]  /*0030*/  LDC R2, c[0x0][0x360] ;  /* 0x0000d800ff027b82 */ /* 0x000ea20000000800 */
[----:B------:R-:W-:Y:S01]  /*0040*/  IMAD.MOV.U32 R3, RZ, RZ, RZ ;  /* 0x000000ffff037224 */ /* 0x000fe200078e00ff */
[----:B------:R-:W3:Y:S01]  /*0050*/  LDCU.64 UR6, c[0x0][0x358] ;  /* 0x00006b00ff0677ac */ /* 0x000ee20008000a00 */
[----:B0-----:R-:W-:-:S09]  /*0060*/  UISETP.GE.AND UP0, UPT, UR4, 0x1, UPT ;  /* 0x000000010400788c */ /* 0x001fd2000bf06270 */
[----:B---3--:R-:W-:Y:S05]  /*0070*/  BRA.U !UP0, `(.L_x_9) ;  /* 0x0000000108887547 */ /* 0x008fea000b800000 */
[----:B------:R-:W1:Y:S01]  /*0080*/  S2UR UR5, SR_CTAID.X ;  /* 0x00000000000579c3 */ /* 0x000e620000002500 */
[----:B------:R-:W2:Y:S01]  /*0090*/  LDCU UR4, c[0x0][0x370] ;  /* 0x00006e00ff0477ac */ /* 0x000ea20008000800 */
[----:B------:R-:W-:Y:S02]  /*00a0*/  IMAD.MOV.U32 R3, RZ, RZ, RZ ;  /* 0x000000ffff037224 */ /* 0x000fe400078e00ff */
[C---:B--2---:R-:W-:Y:S01]  /*00b0*/  IMAD R0, R2.reuse, UR4, RZ ;  /* 0x0000000402007c24 */ /* 0x044fe2000f8e02ff */
[----:B------:R-:W-:Y:S01]  /*00c0*/  UMOV UR4, URZ ;  /* 0x000000ff00047c82 */ /* 0x000fe20008000000 */
[----:B-1----:R-:W-:-:S07]  /*00d0*/  IMAD R10, R2, UR5, R11 ;  /* 0x00000005020a7c24 */ /* 0x002fce000f8e020b */
.L_x_13:
[----:B------:R-:W0:Y:S01]  /*00e0*/  LDCU.64 UR14, c[0x0][0x398] ;  /* 0x00007300ff0e77ac */ /* 0x000e220008000a00 */
[----:B------:R-:W-:Y:S01]  /*00f0*/  VIADD R4, R10, UR4 ;  /* 0x000000040a047c36 */ /* 0x000fe20008000000 */
[----:B------:R-:W-:Y:S01]  /*0100*/  BSSY.RECONVERGENT B0, `(.L_x_10) ;  /* 0x0000018000007945 */ /* 0x000fe20003800200 */
[----:B------:R-:W1:Y:S01]  /*0110*/  LDCU.128 UR8, c[0x0][0x380] ;  /* 0x00007000ff0877ac */ /* 0x000e620008000c00 */
[----:B0-----:R-:W-:-:S04]  /*0120*/  UIADD3 UR5, UPT, UPT, UR4, UR15, URZ ;  /* 0x0000000f04057290 */ /* 0x001fc8000fffe0ff */
[----:B------:R-:W-:-:S03]  /*0130*/  UISETP.LT.AND UP0, UPT, UR5, UR14, UPT ;  /* 0x0000000e0500728c */ /* 0x000fc6000bf01270 */
[----:B------:R-:W-:Y:S01]  /*0140*/  UMOV UR4, UR5 ;  /* 0x0000000500047c82 */ /* 0x000fe20008000000 */
[----:B------:R-:W-:Y:S02]  /*0150*/  USEL UR12, UR5, UR14, UP0 ;  /* 0x0000000e050c7287 */ /* 0x000fe40008000000 */
[----:B------:R-:W-:-:S04]  /*0160*/  UISETP.GE.AND UP0, UPT, UR5, UR14, UPT ;  /* 0x0000000e0500728c */ /* 0x000fc8000bf06270 */
[----:B------:R-:W-:-:S13]  /*0170*/  ISETP.GE.AND P0, PT, R4, UR12, PT ;  /* 0x0000000c04007c0c */ /* 0x000fda000bf06270 */
[----:B-1----:R-:W-:Y:S05]  /*0180*/  @P0 BRA `(.L_x_11) ;  /* 0x00000000003c0947 */ /* 0x002fea0003800000 */
[----:B------:R-:W-:-:S07]  /*0190*/  IMAD.MOV.U32 R9, RZ, RZ, R4 ;  /* 0x000000ffff097224 */ /* 0x000fce00078e0004 */
.L_x_12:
[----:B------:R-:W-:Y:S02]  /*01a0*/  SHF.R.S32.HI R7, RZ, 0x1f, R9 ;  /* 0x0000001fff077819 */ /* 0x000fe40000011409 */
[C---:B------:R-:W-:Y:S02]  /*01b0*/  IADD3 R4, P0, PT, R9.reuse, UR8, RZ ;  /* 0x0000000809047c10 */ /* 0x040fe4000ff1e0ff */
[----:B------:R-:W-:Y:S02]  /*01c0*/  IADD3 R6, P1, PT, R9, UR10, RZ ;  /* 0x0000000a09067c10 */ /* 0x000fe4000ff3e0ff */
[C---:B------:R-:W-:Y:S02]  /*01d0*/  IADD3.X R5, PT, PT, R7.reuse, UR9, RZ, P0, !PT ;  /* 0x0000000907057c10 */ /* 0x040fe400087fe4ff */
[----:B------:R-:W-:-:S03]  /*01e0*/  IADD3.X R7, PT, PT, R7, UR11, RZ, P1, !PT ;  /* 0x0000000b07077c10 */ /* 0x000fc60008ffe4ff */
[----:B------:R-:W2:Y:S04]  /*01f0*/  LDG.E.U8.CONSTANT R4, desc[UR6][R4.64] ;  /* 0x0000000604047981 */ /* 0x000ea8000c1e9100 */
[----:B------:R-:W2:Y:S01]  /*0200*/  LDG.E.U8.CONSTANT R7, desc[UR6][R6.64] ;  /* 0x0000000606077981 */ /* 0x000ea2000c1e9100 */
[----:B------:R-:W-:Y:S02]  /*0210*/  IMAD.IADD R9, R0, 0x1, R9 ;  /* 0x0000000100097824 */ /* 0x000fe400078e0209 */
[----:B------:R-:W-:Y:S01]  /*0220*/  VIADD R8, R3, 0x2 ;  /* 0x0000000203087836 */ /* 0x000fe20000000000 */
[----:B--2---:R-:W-:-:S13]  /*0230*/  ISETP.NE.AND P0, PT, R4, R7, PT ;  /* 0x000000070400720c */ /* 0x004fda0003f05270 */
[----:B------:R-:W-:Y:S01]  /*0240*/  @P0 VIADD R8, R3, 0xffffffff ;  /* 0xffffffff03080836 */ /* 0x000fe20000000000 */
[----:B------:R-:W-:-:S03]  /*0250*/  ISETP.GE.AND P0, PT, R9, UR12, PT ;  /* 0x0000000c09007c0c */ /* 0x000fc6000bf06270 */
[----:B------:R-:W-:-:S10]  /*0260*/  IMAD.MOV.U32 R3, RZ, RZ, R8 ;  /* 0x000000ffff037224 */ /* 0x000fd400078e0008 */
[----:B------:R-:W-:Y:S05]  /*0270*/  @!P0 BRA `(.L_x_12) ;  /* 0xfffffffc00c88947 */ /* 0x000fea000383ffff */
.L_x_11:
[----:B------:R-:W-:Y:S05]  /*0280*/  BSYNC.RECONVERGENT B0 ;  /* 0x0000000000007941 */ /* 0x000fea0003800200 */
.L_x_10:
[----:B------:R-:W-:Y:S05]  /*0290*/  BRA.U !UP0, `(.L_x_13) ;  /* 0xfffffffd08907547 */ /* 0x000fea000b83ffff */
.L_x_9:
[----:B------:R-:W0:Y:S01]  /*02a0*/  SHFL.DOWN PT, R0, R3, 0x10, 0x1f ;  /* 0x0a001f0003007f89 */ /* 0x000e2200000e0000 */
[C---:B-1----:R-:W-:Y:S02]  /*02b0*/  LOP3.LUT P0, RZ, R11.reuse, 0x1f, RZ, 0xc0, !PT ;  /* 0x0000001f0bff7812 */ /* 0x042fe4000780c0ff */
[----:B------:R-:W-:Y:S01]  /*02c0*/  ISETP.NE.AND P1, PT, R11, RZ, PT ;  /* 0x000000ff0b00720c */ /* 0x000fe20003f25270 */
[----:B------:R-:W1:Y:S01]  /*02d0*/  S2R R9, SR_CgaCtaId ;  /* 0x0000000000097919 */ /* 0x000e620000008800 */
[----:B0-----:R-:W-:-:S05]  /*02e0*/  IMAD.IADD R4, R0, 0x1, R3 ;  /* 0x0000000100047824 */ /* 0x001fca00078e0203 */
[----:B------:R-:W0:Y:S02]  /*02f0*/  SHFL.DOWN PT, R5, R4, 0x8, 0x1f ;  /* 0x09001f0004057f89 */ /* 0x000e2400000e0000 */
[----:B0-----:R-:W-:-:S05]  /*0300*/  IMAD.IADD R5, R4, 0x1, R5 ;  /* 0x0000000104057824 */ /* 0x001fca00078e0205 */
[----:B------:R-:W0:Y:S02]  /*0310*/  SHFL.DOWN PT, R0, R5, 0x4, 0x1f ;  /* 0x08801f0005007f89 */ /* 0x000e2400000e0000 */
[----:B0-----:R-:W-:Y:S01]  /*0320*/  IMAD.IADD R6, R5, 0x1, R0 ;  /* 0x0000000105067824 */ /* 0x001fe200078e0200 */
[----:B------:R-:W-:-:S04]  /*0330*/  MOV R0, 0x400 ;  /* 0x0000040000007802 */ /* 0x000fc80000000f00 */
[----:B------:R-:W0:Y:S01]  /*0340*/  SHFL.DOWN PT, R7, R6, 0x2, 0x1f ;  /* 0x08401f0006077f89 */ /* 0x000e2200000e0000 */
[----:B-1----:R-:W-:-:S04]  /*0350*/  LEA R0, R9, R0, 0x18 ;  /* 0x0000000009007211 */ /* 0x002fc800078ec0ff */
[C---:B------:R-:W-:Y:S01]  /*0360*/  @!P0 LEA.HI R5, R11.reuse, R0, RZ, 0x1d ;  /* 0x000000000b058211 */ /* 0x040fe200078fe8ff */
[----:B------:R-:W-:-:S05]  /*0370*/  IMAD R4, R11, 0x4, R0 ;  /* 0x000000040b047824 */ /* 0x000fca00078e0200 */
[----:B------:R-:W-:Y:S01]  /*0380*/  STS [R4], R3 ;  /* 0x0000000304007388 */ /* 0x000fe20000000800 */
[----:B0-----:R-:W-:-:S05]  /*0390*/  IMAD.IADD R7, R6, 0x1, R7 ;  /* 0x0000000106077824 */ /* 0x001fca00078e0207 */
[----:B------:R-:W0:Y:S02]  /*03a0*/  SHFL.DOWN PT, R8, R7, 0x1, 0x1f ;  /* 0x08201f0007087f89 */ /* 0x000e2400000e0000 */
[----:B0-----:R-:W-:Y:S01]  /*03b0*/  IMAD.IADD R8, R7, 0x1, R8 ;  /* 0x0000000107087824 */ /* 0x001fe200078e0208 */
[----:B------:R-:W-:Y:S06]  /*03c0*/  BAR.SYNC.DEFER_BLOCKING 0x0 ;  /* 0x0000000000007b1d */ /* 0x000fec0000010000 */
[----:B------:R0:W-:Y:S02]  /*03d0*/  @!P0 STS [R5], R8 ;  /* 0x0000000805008388 */ /* 0x0001e40000000800 */
[----:B------:R-:W-:Y:S06]  /*03e0*/  BAR.SYNC.DEFER_BLOCKING 0x0 ;  /* 0x0000000000007b1d */ /* 0x000fec0000010000 */
[----:B------:R-:W-:Y:S05]  /*03f0*/  @P1 EXIT ;  /* 0x000000000000194d */ /* 0x000fea0003800000 */
[----:B--2---:R-:W-:Y:S02]  /*0400*/  VIADD R2, R2, 0x1f ;  /* 0x0000001f02027836 */ /* 0x004fe40000000000 */
[----:B------:R-:W-:-:S03]  /*0410*/  IMAD.MOV.U32 R20, RZ, RZ, RZ ;  /* 0x000000ffff147224 */ /* 0x000fc600078e00ff */
[----:B------:R-:W-:-:S04]  /*0420*/  SHF.R.U32.HI R2, RZ, 0x5, R2 ;  /* 0x00000005ff027819 */ /* 0x000fc80000011602 */
[C---:B------:R-:W-:Y:S01]  /*0430*/  LOP3.LUT R23, R2.reuse, 0xf, RZ, 0xc0, !PT ;  /* 0x0000000f02177812 */ /* 0x040fe200078ec0ff */
[----:B------:R-:W-:-:S03]  /*0440*/  VIADD R3, R2, 0xffffffff ;  /* 0xffffffff02037836 */ /* 0x000fc60000000000 */
[----:B------:R-:W-:Y:S02]  /*0450*/  ISETP.NE.AND P0, PT, R23, RZ, PT ;  /* 0x000000ff1700720c */ /* 0x000fe40003f05270 */
[----:B------:R-:W-:Y:S01]  /*0460*/  ISETP.GE.U32.AND P1, PT, R3, 0xf, PT ;  /* 0x0000000f0300780c */ /* 0x000fe20003f26070 */
[----:B------:R-:W-:-:S12]  /*0470*/  IMAD.MOV.U32 R3, RZ, RZ, RZ ;  /* 0x000000ffff037224 */ /* 0x000fd800078e00ff */
[----:B------:R-:W-:Y:S05]  /*0480*/  @!P1 BRA `(.L_x_14) ;  /* 0x0000000000549947 */ /* 0x000fea0003800000 */
[----:B------:R-:W-:Y:S01]  /*0490*/  LOP3.LUT R22, R2, 0x7fffff0, RZ, 0xc0, !PT ;  /* 0x07fffff002167812 */ /* 0x000fe200078ec0ff */
[----:B------:R-:W-:Y:S01]  /*04a0*/  VIADD R21, R0, 0x20 ;  /* 0x0000002000157836 */ /* 0x000fe20000000000 */
[----:B------:R-:W-:Y:S01]  /*04b0*/  LOP3.LUT R3, R2, 0x70, RZ, 0xc0, !PT ;  /* 0x0000007002037812 */ /* 0x000fe200078ec0ff */
[----:B------:R-:W-:Y:S02]  /*04c0*/  IMAD.MOV.U32 R20, RZ, RZ, RZ ;  /* 0x000000ffff147224 */ /* 0x000fe400078e00ff */
[----:B------:R-:W-:-:S07]  /*04d0*/  IMAD.MOV R22, RZ, RZ, -R22 ;  /* 0x000000ffff167224 */ /* 0x000fce00078e0a16 */
.L_x_15:
[----:B0-----:R-:W0:Y:S01]  /*04e0*/  LDS.128 R4, [R21+-0x20] ;  /* 0xffffe00015047984 */ /* 0x001e220000000c00 */
[----:B------:R-:W-:-:S03]  /*04f0*/  VIADD R22, R22, 0x10 ;  /* 0x0000001016167836 */ /* 0x000fc60000000000 */
[----:B------:R-:W1:Y:S02]  /*0500*/  LDS.128 R8, [R21+-0x10] ;  /* 0xfffff00015087984 */ /* 0x000e640000000c00 */
[----:B------:R-:W-:Y:S02]  /*0510*/  ISETP.NE.AND P1, PT, R22, RZ, PT ;  /* 0x000000ff1600720c */ /* 0x000fe40003f25270 */
[----:B------:R-:W2:Y:S04]  /*0520*/  LDS.128 R12, [R21] ;  /* 0x00000000150c7984 */ /* 0x000ea80000000c00 */
[----:B------:R3:W4:Y:S02]  /*0530*/  LDS.128 R16, [R21+0x10] ;  /* 0x0000100015107984 */ /* 0x0007240000000c00 */
[----:B---3--:R-:W-:Y:S01]  /*0540*/  VIADD R21, R21, 0x40 ;  /* 0x0000004015157836 */ /* 0x008fe20000000000 */
[----:B0-----:R-:W-:-:S04]  /*0550*/  IADD3 R4, PT, PT, R5, R4, R20 ;  /* 0x0000000405047210 */ /* 0x001fc80007ffe014 */
[----:B------:R-:W-:-:S04]  /*0560*/  IADD3 R4, PT, PT, R7, R6, R4 ;  /* 0x0000000607047210 */ /* 0x000fc80007ffe004 */
[----:B-1----:R-:W-:-:S04]  /*0570*/  IADD3 R4, PT, PT, R9, R8, R4 ;  /* 0x0000000809047210 */ /* 0x002fc80007ffe004 */
[----:B------:R-:W-:-:S04]  /*0580*/  IADD3 R4, PT, PT, R11, R10, R4 ;  /* 0x0000000a0b047210 */ /* 0x000fc80007ffe004 */
[----:B--2---:R-:W-:-:S04]  /*0590*/  IADD3 R4, PT, PT, R13, R12, R4 ;  /* 0x0000000c0d047210 */ /* 0x004fc80007ffe004 */
[----:B------:R-:W-:-:S04]  /*05a0*/  IADD3 R4, PT, PT, R15, R14, R4 ;  /* 0x0000000e0f047210 */ /* 0x000fc80007ffe004 */
[----:B----4-:R-:W-:-:S04]  /*05b0*/  IADD3 R4, PT, PT, R17, R16, R4 ;  /* 0x0000001011047210 */ /* 0x010fc80007ffe004 */
[----:B------:R-:W-:Y:S01]  /*05c0*/  IADD3 R20, PT, PT, R19, R18, R4 ;  /* 0x0000001213147210 */ /* 0x000fe20007ffe004 */
[----:B------:R-:W-:Y:S06]  /*05d0*/  @P1 BRA `(.L_x_15) ;  /* 0xfffffffc00c01947 */ /* 0x000fec000383ffff */
.L_x_14:
[----:B------:R-:W-:Y:S05]  /*05e0*/  @!P0 BRA `(.L_x_16) ;  /* 0x0000000000788947 */ /* 0x000fea0003800000 */
[----:B------:R-:W-:Y:S02]  /*05f0*/  ISETP.GE.U32.AND P0, PT, R23, 0x8, PT ;  /* 0x000000081700780c */ /* 0x000fe40003f06070 */
[----:B------:R-:W-:-:S04]  /*0600*/  LOP3.LUT R13, R2, 0x7, RZ, 0xc0, !PT ;  /* 0x00000007020d7812 */ /* 0x000fc800078ec0ff */
[----:B------:R-:W-:-:S07]  /*0610*/  ISETP.NE.AND P1, PT, R13, RZ, PT ;  /* 0x000000ff0d00720c */ /* 0x000fce0003f25270 */
[----:B------:R-:W-:Y:S06]  /*0620*/  @!P0 BRA `(.L_x_17) ;  /* 0x0000000000208947 */ /* 0x000fec0003800000 */
[C---:B------:R-:W-:Y:S02]  /*0630*/  IMAD R12, R3.reuse, 0x4, R0 ;  /* 0x00000004030c7824 */ /* 0x040fe400078e0200 */
[----:B------:R-:W-:-:S03]  /*0640*/  VIADD R3, R3, 0x8 ;  /* 0x0000000803037836 */ /* 0x000fc60000000000 */
[----:B0-----:R-:W0:Y:S04]  /*0650*/  LDS.128 R4, [R12] ;  /* 0x000000000c047984 */ /* 0x001e280000000c00 */
[----:B------:R-:W1:Y:S01]  /*0660*/  LDS.128 R8, [R12+0x10] ;  /* 0x000010000c087984 */ /* 0x000e620000000c00 */
[----:B0-----:R-:W-:-:S04]  /*0670*/  IADD3 R4, PT, PT, R5, R4, R20 ;  /* 0x0000000405047210 */ /* 0x001fc80007ffe014 */
[----:B------:R-:W-:-:S04]  /*0680*/  IADD3 R4, PT, PT, R7, R6, R4 ;  /* 0x0000000607047210 */ /* 0x000fc80007ffe004 */
[----:B-1----:R-:W-:-:S04]  /*0690*/  IADD3 R4, PT, PT, R9, R8, R4 ;  /* 0x0000000809047210 */ /* 0x002fc80007ffe004 */
[----:B------:R-:W-:-:S07]  /*06a0*/  IADD3 R20, PT, PT, R11, R10, R4 ;  /* 0x0000000a0b147210 */ /* 0x000fce0007ffe004 */
.L_x_17:
[----:B------:R-:W-:Y:S05]  /*06b0*/  @!P1 BRA `(.L_x_16) ;  /* 0x0000000000449947 */ /* 0x000fea0003800000 */
[----:B------:R-:W-:Y:S02]  /*06c0*/  ISETP.GE.U32.AND P0, PT, R13, 0x4, PT ;  /* 0x000000040d00780c */ /* 0x000fe40003f06070 */
[----:B------:R-:W-:-:S04]  /*06d0*/  LOP3.LUT R2, R2, 0x3, RZ, 0xc0, !PT ;  /* 0x0000000302027812 */ /* 0x000fc800078ec0ff */
[----:B------:R-:W-:-:S07]  /*06e0*/  ISETP.NE.AND P1, PT, R2, RZ, PT ;  /* 0x000000ff0200720c */ /* 0x000fce0003f25270 */
[C---:B------:R-:W-:Y:S02]  /*06f0*/  @P0 IMAD R4, R3.reuse, 0x4, R0 ;  /* 0x0000000403040824 */ /* 0x040fe400078e0200 */
[----:B------:R-:W-:-:S04]  /*0700*/  @P0 VIADD R3, R3, 0x4 ;  /* 0x0000000403030836 */ /* 0x000fc80000000000 */
[----:B0-----:R-:W0:Y:S02]  /*0710*/  @P0 LDS.128 R4, [R4] ;  /* 0x0000000004040984 */ /* 0x001e240000000c00 */
[----:B0-----:R-:W-:-:S04]  /*0720*/  @P0 IADD3 R5, PT, PT, R5, R4, R20 ;  /* 0x0000000405050210 */ /* 0x001fc80007ffe014 */
[----:B------:R-:W-:Y:S01]  /*0730*/  @P0 IADD3 R20, PT, PT, R7, R6, R5 ;  /* 0x0000000607140210 */ /* 0x000fe20007ffe005 */
[----:B------:R-:W-:Y:S06]  /*0740*/  @!P1 BRA `(.L_x_16) ;  /* 0x0000000000209947 */ /* 0x000fec0003800000 */
[----:B------:R-:W-:Y:S02]  /*0750*/  IMAD R0, R3, 0x4, R0 ;  /* 0x0000000403007824 */ /* 0x000fe400078e0200 */
[----:B------:R-:W-:-:S07]  /*0760*/  IMAD.MOV R2, RZ, RZ, -R2 ;  /* 0x000000ffff027224 */ /* 0x000fce00078e0a02 */
.L_x_18:
[----:B------:R0:W1:Y:S01]  /*0770*/  LDS R3, [R0] ;  /* 0x0000000000037984 */ /* 0x0000620000000800 */
[----:B------:R-:W-:-:S05]  /*0780*/  VIADD R2, R2, 0x1 ;  /* 0x0000000102027836 */ /* 0x000fca0000000000 */
[----:B------:R-:W-:Y:S01]  /*0790*/  ISETP.NE.AND P0, PT, R2, RZ, PT ;  /* 0x000000ff0200720c */ /* 0x000fe20003f05270 */
[----:B0-----:R-:W-:Y:S02]  /*07a0*/  VIADD R0, R0, 0x4 ;  /* 0x0000000400007836 */ /* 0x001fe40000000000 */
[----:B-1----:R-:W-:-:S10]  /*07b0*/  IMAD.IADD R20, R3, 0x1, R20 ;  /* 0x0000000103147824 */ /* 0x002fd400078e0214 */
[----:B------:R-:W-:Y:S05]  /*07c0*/  @P0 BRA `(.L_x_18) ;  /* 0xfffffffc00e80947 */ /* 0x000fea000383ffff */
.L_x_16:
[----:B------:R-:W1:Y:S02]  /*07d0*/  LDC.64 R2, c[0x0][0x390] ;  /* 0x0000e400ff027b82 */ /* 0x000e640000000a00 */
[----:B-1----:R-:W-:Y:S01]  /*07e0*/  REDG.E.ADD.STRONG.GPU desc[UR6][R2.64], R20 ;  /* 0x000000140200798e */ /* 0x002fe2000c12e106 */
[----:B------:R-:W-:Y:S05]  /*07f0*/  EXIT ;  /* 0x000000000000794d */ /* 0x000fea0003800000 */
.L_x_19:
        /* <DEDUP_REMOVED lines=16> */
.L_x_33:


//--------------------- .text.smith_waterman_kernel --------------------------
	.section	.text.smith_waterman_kernel,"ax",@progbits
	.align	128
        .global         smith_waterman_kernel
        .type           smith_waterman_kernel,@function
        .size           smith_waterman_kernel,(.L_x_34 - smith_waterman_kernel)
        .other          smith_waterman_kernel,@"STO_CUDA_ENTRY STV_DEFAULT"
smith_waterman_kernel:
.text.smith_waterman_kernel:
[----:B------:R-:W-:Y:S01]  /*0000*/  LDC R1, c[0x0][0x37c] ;  /* 0x0000df00ff017b82 */ /* 0x000fe20000000800 */
[----:B------:R-:W0:Y:S07]  /*0010*/  S2R R9, SR_TID.X ;  /* 0x0000000000097919 */ /* 0x000e2e0000002100 */
[----:B------:R-:W0:Y:S01]  /*0020*/  S2UR UR6, SR_CTAID.X ;  /* 0x00000000000679c3 */ /* 0x000e220000002500 */
[----:B------:R-:W1:Y:S01]  /*0030*/  LDCU UR8, c[0x0][0x398] ;  /* 0x00007300ff0877ac */ /* 0x000e620008000800 */
[----:B------:R-:W-:Y:S01]  /*0040*/  BSSY.RECONVERGENT B0, `(.L_x_20) ;  /* 0x0000069000007945 */ /* 0x000fe20003800200 */
[----:B------:R-:W-:Y:S01]  /*0050*/  IMAD.MOV.U32 R10, RZ, RZ, RZ ;  /* 0x000000ffff0a7224 */ /* 0x000fe200078e00ff */
[----:B------:R-:W2:Y:S04]  /*0060*/  LDCU.64 UR4, c[0x0][0x358] ;  /* 0x00006b00ff0477ac */ /* 0x000ea80008000a00 */
[----:B------:R-:W0:Y:S01]  /*0070*/  LDC R8, c[0x0][0x360] ;  /* 0x0000d800ff087b82 */ /* 0x000e220000000800 */
[----:B------:R-:W3:Y:S01]  /*0080*/  LDCU.128 UR12, c[0x0][0x380] ;  /* 0x00007000ff0c77ac */ /* 0x000ee20008000c00 */
[----:B------:R-:W4:Y:S01]  /*0090*/  LDCU.128 UR16, c[0x0][0x380] ;  /* 0x00007000ff1077ac */ /* 0x000f220008000c00 */
[----:B------:R-:W0:Y:S02]  /*00a0*/  LDCU UR7, c[0x0][0x370] ;  /* 0x00006e00ff0777ac */ /* 0x000e240008000800 */
[----:B0-----:R-:W-:-:S05]  /*00b0*/  IMAD R0, R8, UR6, R9 ;  /* 0x0000000608007c24 */ /* 0x001fca000f8e0209 */
[----:B-1----:R-:W-:-:S13]  /*00c0*/  ISETP.GE.AND P0, PT, R0, UR8, PT ;  /* 0x0000000800007c0c */ /* 0x002fda000bf06270 */
[----:B--234-:R-:W-:Y:S05]  /*00d0*/  @P0 BRA `(.L_x_21) ;  /* 0x00000004007c0947 */ /* 0x01cfea0003800000 */
[----:B------:R-:W-:Y:S01]  /*00e0*/  IMAD R11, R8, UR7, RZ ;  /* 0x00000007080b7c24 */ /* 0x000fe2000f8e02ff */
[----:B------:R-:W-:Y:S01]  /*00f0*/  BSSY.RECONVERGENT B1, `(.L_x_22) ;  /* 0x000004c000017945 */ /* 0x000fe20003800200 */
[----:B------:R-:W-:Y:S02]  /*0100*/  IMAD.MOV.U32 R10, RZ, RZ, RZ ;  /* 0x000000ffff0a7224 */ /* 0x000fe400078e00ff */
[----:B------:R-:W0:Y:S01]  /*0110*/  I2F.U32.RP R7, R11 ;  /* 0x0000000b00077306 */ /* 0x000e220000209000 */
[C---:B------:R-:W-:Y:S01]  /*0120*/  IMAD.IADD R4, R11.reuse, 0x1, R0 ;  /* 0x000000010b047824 */ /* 0x040fe200078e0200 */
[----:B------:R-:W-:Y:S01]  /*0130*/  ISETP.NE.U32.AND P2, PT, R11, RZ, PT ;  /* 0x000000ff0b00720c */ /* 0x000fe20003f45070 */
[----:B------:R-:W-:-:S03]  /*0140*/  IMAD.MOV R13, RZ, RZ, -R11 ;  /* 0x000000ffff0d7224 */ /* 0x000fc600078e0a0b */
[C---:B------:R-:W-:Y:S02]  /*0150*/  ISETP.GE.AND P0, PT, R4.reuse, UR8, PT ;  /* 0x0000000804007c0c */ /* 0x040fe4000bf06270 */
[----:B------:R-:W-:Y:S02]  /*0160*/  VIMNMX R5, PT, PT, R4, UR8, !PT ;  /* 0x0000000804057c48 */ /* 0x000fe4000ffe0100 */
[----:B------:R-:W-:-:S04]  /*0170*/  SEL R6, RZ, 0x1, P0 ;  /* 0x00000001ff067807 */ /* 0x000fc80000000000 */
[----:B------:R-:W-:Y:S01]  /*0180*/  IADD3 R4, PT, PT, R5, -R4, -R6 ;  /* 0x8000000405047210 */ /* 0x000fe20007ffe806 */
[----:B0-----:R-:W0:Y:S02]  /*0190*/  MUFU.RCP R7, R7 ;  /* 0x0000000700077308 */ /* 0x001e240000001000 */
[----:B0-----:R-:W-:-:S06]  /*01a0*/  VIADD R2, R7, 0xffffffe ;  /* 0x0ffffffe07027836 */ /* 0x001fcc0000000000 */
[----:B------:R0:W1:Y:S02]  /*01b0*/  F2I.FTZ.U32.TRUNC.NTZ R3, R2 ;  /* 0x0000000200037305 */ /* 0x000064000021f000 */
[----:B0-----:R-:W-:Y:S02]  /*01c0*/  IMAD.MOV.U32 R2, RZ, RZ, RZ ;  /* 0x000000ffff027224 */ /* 0x001fe400078e00ff */
[----:B-1----:R-:W-:-:S04]  /*01d0*/  IMAD R13, R13, R3, RZ ;  /* 0x000000030d0d7224 */ /* 0x002fc800078e02ff */
[----:B------:R-:W-:-:S06]  /*01e0*/  IMAD.HI.U32 R3, R3, R13, R2 ;  /* 0x0000000d03037227 */ /* 0x000fcc00078e0002 */
[----:B------:R-:W-:-:S04]  /*01f0*/  IMAD.HI.U32 R3, R3, R4, RZ ;  /* 0x0000000403037227 */ /* 0x000fc800078e00ff */
[----:B------:R-:W-:-:S04]  /*0200*/  IMAD.MOV R2, RZ, RZ, -R3 ;  /* 0x000000ffff027224 */ /* 0x000fc800078e0a03 */
[----:B------:R-:W-:-:S05]  /*0210*/  IMAD R4, R11, R2, R4 ;  /* 0x000000020b047224 */ /* 0x000fca00078e0204 */
[----:B------:R-:W-:-:S13]  /*0220*/  ISETP.GE.U32.AND P0, PT, R4, R11, PT ;  /* 0x0000000b0400720c */ /* 0x000fda0003f06070 */
[----:B------:R-:W-:Y:S02]  /*0230*/  @P0 IMAD.IADD R4, R4, 0x1, -R11 ;  /* 0x0000000104040824 */ /* 0x000fe400078e0a0b */
[----:B------:R-:W-:-:S03]  /*0240*/  @P0 VIADD R3, R3, 0x1 ;  /* 0x0000000103030836 */ /* 0x000fc60000000000 */
[----:B------:R-:W-:-:S13]  /*0250*/  ISETP.GE.U32.AND P1, PT, R4, R11, PT ;  /* 0x0000000b0400720c */ /* 0x000fda0003f26070 */
[----:B------:R-:W-:Y:S01]  /*0260*/  @P1 VIADD R3, R3, 0x1 ;  /* 0x0000000103031836 */ /* 0x000fe20000000000 */
[----:B------:R-:W-:-:S05]  /*0270*/  @!P2 LOP3.LUT R3, RZ, R11, RZ, 0x33, !PT ;  /* 0x0000000bff03a212 */ /* 0x000fca00078e33ff */
[----:B------:R-:W-:-:S04]  /*0280*/  IMAD.IADD R3, R6, 0x1, R3 ;  /* 0x0000000106037824 */ /* 0x000fc800078e0203 */
[C---:B------:R-:W-:Y:S01]  /*0290*/  VIADD R20, R3.reuse, 0x1 ;  /* 0x0000000103147836 */ /* 0x040fe20000000000 */
[----:B------:R-:W-:-:S04]  /*02a0*/  ISETP.GE.U32.AND P1, PT, R3, 0x3, PT ;  /* 0x000000030300780c */ /* 0x000fc80003f26070 */
[----:B------:R-:W-:-:S04]  /*02b0*/  LOP3.LUT R12, R20, 0x3, RZ, 0xc0, !PT ;  /* 0x00000003140c7812 */ /* 0x000fc800078ec0ff */
[----:B------:R-:W-:-:S05]  /*02c0*/  ISETP.NE.AND P0, PT, R12, RZ, PT ;  /* 0x000000ff0c00720c */ /* 0x000fca0003f05270 */
[----:B------:R-:W-:Y:S08]  /*02d0*/  @!P1 BRA `(.L_x_23) ;  /* 0x0000000000b49947 */ /* 0x000ff00003800000 */
[----:B------:R-:W-:Y:S01]  /*02e0*/  LOP3.LUT R20, R20, 0xfffffffc, RZ, 0xc0, !PT ;  /* 0xfffffffc14147812 */ /* 0x000fe200078ec0ff */
[----:B------:R-:W-:Y:S01]  /*02f0*/  IMAD.MOV.U32 R10, RZ, RZ, RZ ;  /* 0x000000ffff0a7224 */ /* 0x000fe200078e00ff */
[----:B------:R-:W-:-:S03]  /*0300*/  SHF.R.S32.HI R13, RZ, 0x1f, R11 ;  /* 0x0000001fff0d7819 */ /* 0x000fc6000001140b */
[----:B------:R-:W-:-:S07]  /*0310*/  IMAD.MOV R20, RZ, RZ, -R20 ;  /* 0x000000ffff147224 */ /* 0x000fce00078e0a14 */
.L_x_24:
[----:B------:R-:W-:Y:S02]  /*0320*/  SHF.R.S32.HI R2, RZ, 0x1f, R0 ;  /* 0x0000001fff027819 */ /* 0x000fe40000011400 */
[C---:B------:R-:W-:Y:S02]  /*0330*/  IADD3 R16, P1, PT, R0.reuse, UR12, RZ ;  /* 0x0000000c00107c10 */ /* 0x040fe4000ff3e0ff */
[----:B------:R-:W-:Y:S02]  /*0340*/  IADD3 R22, P2, PT, R0, UR14, RZ ;  /* 0x0000000e00167c10 */ /* 0x000fe4000ff5e0ff */
[C---:B------:R-:W-:Y:S02]  /*0350*/  IADD3.X R17, PT, PT, R2.reuse, UR13, RZ, P1, !PT ;  /* 0x0000000d02117c10 */ /* 0x040fe40008ffe4ff */
[----:B------:R-:W-:Y:S02]  /*0360*/  IADD3.X R23, PT, PT, R2, UR15, RZ, P2, !PT ;  /* 0x0000000f02177c10 */ /* 0x000fe400097fe4ff */
[C---:B------:R-:W-:Y:S01]  /*0370*/  IADD3 R4, P2, PT, R11.reuse, R16, RZ ;  /* 0x000000100b047210 */ /* 0x040fe20007f5e0ff */
[----:B------:R0:W2:Y:S01]  /*0380*/  LDG.E.U8.CONSTANT R21, desc[UR4][R16.64] ;  /* 0x0000000410157981 */ /* 0x0000a2000c1e9100 */
[----:B------:R-:W-:-:S03]  /*0390*/  IADD3 R6, P1, PT, R11, R22, RZ ;  /* 0x000000160b067210 */ /* 0x000fc60007f3e0ff */
[----:B------:R-:W2:Y:S01]  /*03a0*/  LDG.E.U8.CONSTANT R22, desc[UR4][R22.64] ;  /* 0x0000000416167981 */ /* 0x000ea2000c1e9100 */
[----:B------:R-:W-:Y:S01]  /*03b0*/  IMAD.X R5, R13, 0x1, R17, P2 ;  /* 0x000000010d057824 */ /* 0x000fe200010e0611 */
[----:B------:R-:W-:Y:S01]  /*03c0*/  IADD3 R14, P2, PT, R11, R4, RZ ;  /* 0x000000040b0e7210 */ /* 0x000fe20007f5e0ff */
[----:B------:R-:W-:Y:S01]  /*03d0*/  IMAD.X R7, R13, 0x1, R23, P1 ;  /* 0x000000010d077824 */ /* 0x000fe200008e0617 */
[----:B------:R-:W-:Y:S02]  /*03e0*/  IADD3 R2, P1, PT, R11, R6, RZ ;  /* 0x000000060b027210 */ /* 0x000fe40007f3e0ff */
[----:B------:R-:W3:Y:S01]  /*03f0*/  LDG.E.U8.CONSTANT R4, desc[UR4][R4.64] ;  /* 0x0000000404047981 */ /* 0x000ee2000c1e9100 */
[C---:B------:R-:W-:Y:S02]  /*0400*/  IMAD.X R15, R13.reuse, 0x1, R5, P2 ;  /* 0x000000010d0f7824 */ /* 0x040fe400010e0605 */
[----:B------:R-:W-:Y:S01]  /*0410*/  IMAD.X R3, R13, 0x1, R7, P1 ;  /* 0x000000010d037824 */ /* 0x000fe200008e0607 */
[----:B------:R-:W3:Y:S04]  /*0420*/  LDG.E.U8.CONSTANT R25, desc[UR4][R6.64] ;  /* 0x0000000406197981 */ /* 0x000ee8000c1e9100 */
[----:B------:R-:W4:Y:S04]  /*0430*/  LDG.E.U8.CONSTANT R24, desc[UR4][R14.64] ;  /* 0x000000040e187981 */ /* 0x000f28000c1e9100 */
[----:B------:R-:W4:Y:S01]  /*0440*/  LDG.E.U8.CONSTANT R23, desc[UR4][R2.64] ;  /* 0x0000000402177981 */ /* 0x000f22000c1e9100 */
[----:B------:R-:W-:-:S02]  /*0450*/  IADD3 R18, P2, PT, R11, R2, RZ ;  /* 0x000000020b127210 */ /* 0x000fc40007f5e0ff */
[----:B0-----:R-:W-:-:S03]  /*0460*/  IADD3 R16, P1, PT, R11, R14, RZ ;  /* 0x0000000e0b107210 */ /* 0x001fc60007f3e0ff */
[C---:B------:R-:W-:Y:S02]  /*0470*/  IMAD.X R19, R13.reuse, 0x1, R3, P2 ;  /* 0x000000010d137824 */ /* 0x040fe400010e0603 */
[----:B------:R-:W-:-:S04]  /*0480*/  IMAD.X R17, R13, 0x1, R15, P1 ;  /* 0x000000010d117824 */ /* 0x000fc800008e060f */
[----:B------:R-:W5:Y:S04]  /*0490*/  LDG.E.U8.CONSTANT R19, desc[UR4][R18.64] ;  /* 0x0000000412137981 */ /* 0x000f68000c1e9100 */
[----:B------:R-:W5:Y:S01]  /*04a0*/  LDG.E.U8.CONSTANT R16, desc[UR4][R16.64] ;  /* 0x0000000410107981 */ /* 0x000f62000c1e9100 */
[----:B------:R-:W-:Y:S02]  /*04b0*/  VIADD R20, R20, 0x4 ;  /* 0x0000000414147836 */ /* 0x000fe40000000000 */
[----:B------:R-:W-:Y:S01]  /*04c0*/  IMAD R0, R11, 0x4, R0 ;  /* 0x000000040b007824 */ /* 0x000fe200078e0200 */
[----:B--2---:R-:W-:Y:S02]  /*04d0*/  ISETP.NE.AND P1, PT, R21, R22, PT ;  /* 0x000000161500720c */ /* 0x004fe40003f25270 */
[----:B---3--:R-:W-:Y:S01]  /*04e0*/  ISETP.NE.AND P2, PT, R4, R25, PT ;  /* 0x000000190400720c */ /* 0x008fe20003f45270 */
[----:B------:R-:W-:-:S10]  /*04f0*/  VIADD R4, R10, 0x2 ;  /* 0x000000020a047836 */ /* 0x000fd40000000000 */
[----:B------:R-:W-:Y:S01]  /*0500*/  @P1 VIADD R4, R10, 0xffffffff ;  /* 0xffffffff0a041836 */ /* 0x000fe20000000000 */
[----:B----4-:R-:W-:-:S03]  /*0510*/  ISETP.NE.AND P1, PT, R24, R23, PT ;  /* 0x000000171800720c */ /* 0x010fc60003f25270 */
[C---:B------:R-:W-:Y:S02]  /*0520*/  VIADD R5, R4.reuse, 0x2 ;  /* 0x0000000204057836 */ /* 0x040fe40000000000 */
[----:B------:R-:W-:-:S04]  /*0530*/  @P2 VIADD R5, R4, 0xffffffff ;  /* 0xffffffff04052836 */ /* 0x000fc80000000000 */
[----:B------:R-:W-:-:S04]  /*0540*/  VIADD R2, R5, 0x2 ;  /* 0x0000000205027836 */ /* 0x000fc80000000000 */
[----:B------:R-:W-:Y:S01]  /*0550*/  @P1 VIADD R2, R5, 0xffffffff ;  /* 0xffffffff05021836 */ /* 0x000fe20000000000 */
[----:B------:R-:W-:Y:S02]  /*0560*/  ISETP.NE.AND P1, PT, R20, RZ, PT ;  /* 0x000000ff1400720c */ /* 0x000fe40003f25270 */
[----:B-----5:R-:W-:Y:S01]  /*0570*/  ISETP.NE.AND P2, PT, R16, R19, PT ;  /* 0x000000131000720c */ /* 0x020fe20003f45270 */
[----:B------:R-:W-:-:S12]  /*0580*/  VIADD R10, R2, 0x2 ;  /* 0x00000002020a7836 */ /* 0x000fd80000000000 */
[----:B------:R-:W-:Y:S01]  /*0590*/  @P2 VIADD R10, R2, 0xffffffff ;  /* 0xffffffff020a2836 */ /* 0x000fe20000000000 */
[----:B------:R-:W-:Y:S06]  /*05a0*/  @P1 BRA `(.L_x_24) ;  /* 0xfffffffc005c1947 */ /* 0x000fec000383ffff */
.L_x_23:
[----:B------:R-:W-:Y:S05]  /*05b0*/  BSYNC.RECONVERGENT B1 ;  /* 0x0000000000017941 */ /* 0x000fea0003800200 */
.L_x_22:
[----:B------:R-:W-:Y:S05]  /*05c0*/  @!P0 BRA `(.L_x_21) ;  /* 0x0000000000408947 */ /* 0x000fea0003800000 */
[----:B------:R-:W-:-:S07]  /*05d0*/  IMAD.MOV R12, RZ, RZ, -R12 ;  /* 0x000000ffff0c7224 */ /* 0x000fce00078e0a0c */
.L_x_25:
[----:B------:R-:W-:Y:S02]  /*05e0*/  SHF.R.S32.HI R3, RZ, 0x1f, R0 ;  /* 0x0000001fff037819 */ /* 0x000fe40000011400 */
[C---:B------:R-:W-:Y:S02]  /*05f0*/  IADD3 R4, P0, PT, R0.reuse, UR18, RZ ;  /* 0x0000001200047c10 */ /* 0x040fe4000ff1e0ff */
[----:B------:R-:W-:Y:S02]  /*0600*/  IADD3 R2, P1, PT, R0, UR16, RZ ;  /* 0x0000001000027c10 */ /* 0x000fe4000ff3e0ff */
[C---:B------:R-:W-:Y:S02]  /*0610*/  IADD3.X R5, PT, PT, R3.reuse, UR19, RZ, P0, !PT ;  /* 0x0000001303057c10 */ /* 0x040fe400087fe4ff */
[----:B------:R-:W-:-:S04]  /*0620*/  IADD3.X R3, PT, PT, R3, UR17, RZ, P1, !PT ;  /* 0x0000001103037c10 */ /* 0x000fc80008ffe4ff */
[----:B------:R-:W2:Y:S04]  /*0630*/  LDG.E.U8.CONSTANT R5, desc[UR4][R4.64] ;  /* 0x0000000404057981 */ /* 0x000ea8000c1e9100 */
[----:B------:R-:W2:Y:S01]  /*0640*/  LDG.E.U8.CONSTANT R2, desc[UR4][R2.64] ;  /* 0x0000000402027981 */ /* 0x000ea2000c1e9100 */
[----:B------:R-:W-:Y:S02]  /*0650*/  VIADD R12, R12, 0x1 ;  /* 0x000000010c0c7836 */ /* 0x000fe40000000000 */
[----:B------:R-:W-:Y:S02]  /*0660*/  VIADD R6, R10, 0x2 ;  /* 0x000000020a067836 */ /* 0x000fe40000000000 */
[----:B------:R-:W-:Y:S01]  /*0670*/  IMAD.IADD R0, R11, 0x1, R0 ;  /* 0x000000010b007824 */ /* 0x000fe200078e0200 */
[----:B------:R-:W-:-:S02]  /*0680*/  ISETP.NE.AND P0, PT, R12, RZ, PT ;  /* 0x000000ff0c00720c */ /* 0x000fc40003f05270 */
[----:B--2---:R-:W-:-:S13]  /*0690*/  ISETP.NE.AND P1, PT, R2, R5, PT ;  /* 0x000000050200720c */ /* 0x004fda0003f25270 */
[----:B------:R-:W-:-:S04]  /*06a0*/  @P1 VIADD R6, R10, 0xffffffff ;  /* 0xffffffff0a061836 */ /* 0x000fc80000000000 */
[----:B------:R-:W-:Y:S01]  /*06b0*/  IMAD.MOV.U32 R10, RZ, RZ, R6 ;  /* 0x000000ffff0a7224 */ /* 0x000fe200078e0006 */
[----:B------:R-:W-:Y:S06]  /*06c0*/  @P0 BRA `(.L_x_25) ;  /* 0xfffffffc00c40947 */ /* 0x000fec000383ffff */
.L_x_21:
[----:B------:R-:W-:Y:S05]  /*06d0*/  BSYNC.RECONVERGENT B0 ;  /* 0x0000000000007941 */ /* 0x000fea0003800200 */
.L_x_20:
[----:B------:R-:W0:Y:S01]  /*06e0*/  SHFL.DOWN PT, R3, R10, 0x10, 0x1f ;  /* 0x0a001f000a037f89 */ /* 0x000e2200000e0000 */
[C---:B------:R-:W-:Y:S02]  /*06f0*/  LOP3.LUT P0, RZ, R9.reuse, 0x1f, RZ, 0xc0, !PT ;  /* 0x0000001f09ff7812 */ /* 0x040fe4000780c0ff */
[----:B------:R-:W-:Y:S01]  /*0700*/  ISETP.NE.AND P1, PT, R9, RZ, PT ;  /* 0x000000ff0900720c */ /* 0x000fe20003f25270 */
[----:B------:R-:W1:Y:S01]  /*0710*/  S2R R11, SR_CgaCtaId ;  /* 0x00000000000b7919 */ /* 0x000e620000008800 */
[----:B0-----:R-:W-:-:S05]  /*0720*/  IMAD.IADD R3, R3, 0x1, R10 ;  /* 0x0000000103037824 */ /* 0x001fca00078e020a */
[----:B------:R-:W0:Y:S02]  /*0730*/  SHFL.DOWN PT, R0, R3, 0x8, 0x1f ;  /* 0x09001f0003007f89 */ /* 0x000e2400000e0000 */
[----:B0-----:R-:W-:-:S05]  /*0740*/  IMAD.IADD R2, R3, 0x1, R0 ;  /* 0x0000000103027824 */ /* 0x001fca00078e0200 */
[----:B------:R-:W0:Y:S02]  /*0750*/  SHFL.DOWN PT, R5, R2, 0x4, 0x1f ;  /* 0x08801f0002057f89 */ /* 0x000e2400000e0000 */
[----:B0-----:R-:W-:-:S05]  /*0760*/  IMAD.IADD R5, R2, 0x1, R5 ;  /* 0x0000000102057824 */ /* 0x001fca00078e0205 */
[----:B------:R-:W0:Y:S02]  /*0770*/  SHFL.DOWN PT, R0, R5, 0x2, 0x1f ;  /* 0x08401f0005007f89 */ /* 0x000e2400000e0000 */
[----:B0-----:R-:W-:Y:S01]  /*0780*/  IMAD.IADD R4, R5, 0x1, R0 ;  /* 0x0000000105047824 */ /* 0x001fe200078e0200 */
[----:B------:R-:W-:-:S04]  /*0790*/  MOV R0, 0x400 ;  /* 0x0000040000007802 */ /* 0x000fc80000000f00 */
[----:B-1----:R-:W-:Y:S01]  /*07a0*/  LEA R0, R11, R0, 0x18 ;  /* 0x000000000b007211 */ /* 0x002fe200078ec0ff */
[----:B------:R-:W0:Y:S03]  /*07b0*/  SHFL.DOWN PT, R7, R4, 0x1, 0x1f ;  /* 0x08201f0004077f89 */ /* 0x000e2600000e0000 */
[C---:B------:R-:W-:Y:S01]  /*07c0*/  @!P0 LEA.HI R6, R9.reuse, R0, RZ, 0x1d ;  /* 0x0000000009068211 */ /* 0x040fe200078fe8ff */
[----:B------:R-:W-:-:S05]  /*07d0*/  IMAD R3, R9, 0x4, R0 ;  /* 0x0000000409037824 */ /* 0x000fca00078e0200 */
[----:B------:R1:W-:Y:S01]  /*07e0*/  STS [R3], R10 ;  /* 0x0000000a03007388 */ /* 0x0003e20000000800 */
[----:B0-----:R-:W-:Y:S01]  /*07f0*/  IMAD.IADD R7, R4, 0x1, R7 ;  /* 0x0000000104077824 */ /* 0x001fe200078e0207 */
[----:B------:R-:W-:Y:S06]  /*0800*/  BAR.SYNC.DEFER_BLOCKING 0x0 ;  /* 0x0000000000007b1d */ /* 0x000fec0000010000 */
[----:B------:R1:W-:Y:S02]  /*0810*/  @!P0 STS [R6], R7 ;  /* 0x0000000706008388 */ /* 0x0003e40000000800 */
[----:B------:R-:W-:Y:S06]  /*0820*/  BAR.SYNC.DEFER_BLOCKING 0x0 ;  /* 0x0000000000007b1d */ /* 0x000fec0000010000 */
[----:B------:R-:W-:Y:S05]  /*0830*/  @P1 EXIT ;  /* 0x000000000000194d */ /* 0x000fea0003800000 */
[----:B------:R-:W-:Y:S02]  /*0840*/  VIADD R2, R8, 0x1f ;  /* 0x0000001f08027836 */ /* 0x000fe40000000000 */
[----:B------:R-:W-:-:S03]  /*0850*/  IMAD.MOV.U32 R20, RZ, RZ, RZ ;  /* 0x000000ffff147224 */ /* 0x000fc600078e00ff */
[----:B------:R-:W-:-:S04]  /*0860*/  SHF.R.U32.HI R2, RZ, 0x5, R2 ;  /* 0x00000005ff027819 */ /* 0x000fc80000011602 */
[C---:B------:R-:W-:Y:S01]  /*0870*/  LOP3.LUT R23, R2.reuse, 0xf, RZ, 0xc0, !PT ;  /* 0x0000000f02177812 */ /* 0x040fe200078ec0ff */
[----:B-1----:R-:W-:-:S03]  /*0880*/  VIADD R3, R2, 0xffffffff ;  /* 0xffffffff02037836 */ /* 0x002fc60000000000 */
        /* <DEDUP_REMOVED lines=9> */
.L_x_27:
[----:B------:R-:W0:Y:S01]  /*0920*/  LDS.128 R4, [R21+-0x20] ;  /* 0xffffe00015047984 */ /* 0x000e220000000c00 */
        /* <DEDUP_REMOVED lines=15> */
.L_x_26:
[----:B------:R-:W-:Y:S05]  /*0a20*/  @!P1 BRA `(.L_x_28) ;  /* 0x0000000000789947 */ /* 0x000fea0003800000 */
[----:B------:R-:W-:Y:S02]  /*0a30*/  ISETP.GE.U32.AND P0, PT, R23, 0x8, PT ;  /* 0x000000081700780c */ /* 0x000fe40003f06070 */
[----:B------:R-:W-:-:S04]  /*0a40*/  LOP3.LUT R13, R2, 0x7, RZ, 0xc0, !PT ;  /* 0x00000007020d7812 */ /* 0x000fc800078ec0ff */
[----:B------:R-:W-:-:S07]  /*0a50*/  ISETP.NE.AND P1, PT, R13, RZ, PT ;  /* 0x000000ff0d00720c */ /* 0x000fce0003f25270 */
[----:B------:R-:W-:Y:S06]  /*0a60*/  @!P0 BRA `(.L_x_29) ;  /* 0x0000000000208947 */ /* 0x000fec0003800000 */
[C---:B------:R-:W-:Y:S02]  /*0a70*/  IMAD R12, R3.reuse, 0x4, R0 ;  /* 0x00000004030c7824 */ /* 0x040fe400078e0200 */
[----:B------:R-:W-:-:S03]  /*0a80*/  VIADD R3, R3, 0x8 ;  /* 0x0000000803037836 */ /* 0x000fc60000000000 */
[----:B------:R-:W0:Y:S04]  /*0a90*/  LDS.128 R4, [R12] ;  /* 0x000000000c047984 */ /* 0x000e280000000c00 */
[----:B------:R-:W1:Y:S01]  /*0aa0*/  LDS.128 R8, [R12+0x10] ;  /* 0x000010000c087984 */ /* 0x000e620000000c00 */
[----:B0-----:R-:W-:-:S04]  /*0ab0*/  IADD3 R4, PT, PT, R5, R4, R20 ;  /* 0x0000000405047210 */ /* 0x001fc80007ffe014 */
[----:B------:R-:W-:-:S04]  /*0ac0*/  IADD3 R4, PT, PT, R7, R6, R4 ;  /* 0x0000000607047210 */ /* 0x000fc80007ffe004 */
[----:B-1----:R-:W-:-:S04]  /*0ad0*/  IADD3 R4, PT, PT, R9, R8, R4 ;  /* 0x0000000809047210 */ /* 0x002fc80007ffe004 */
[----:B------:R-:W-:-:S07]  /*0ae0*/  IADD3 R20, PT, PT, R11, R10, R4 ;  /* 0x0000000a0b147210 */ /* 0x000fce0007ffe004 */
.L_x_29:
[----:B------:R-:W-:Y:S05]  /*0af0*/  @!P1 BRA `(.L_x_28) ;  /* 0x0000000000449947 */ /* 0x000fea0003800000 */
[----:B------:R-:W-:Y:S02]  /*0b00*/  ISETP.GE.U32.AND P0, PT, R13, 0x4, PT ;  /* 0x000000040d00780c */ /* 0x000fe40003f06070 */
[----:B------:R-:W-:-:S04]  /*0b10*/  LOP3.LUT R2, R2, 0x3, RZ, 0xc0, !PT ;  /* 0x0000000302027812 */ /* 0x000fc800078ec0ff */
[----:B------:R-:W-:-:S07]  /*0b20*/  ISETP.NE.AND P1, PT, R2, RZ, PT ;  /* 0x000000ff0200720c */ /* 0x000fce0003f25270 */
[C---:B------:R-:W-:Y:S02]  /*0b30*/  @P0 IMAD R4, R3.reuse, 0x4, R0 ;  /* 0x0000000403040824 */ /* 0x040fe400078e0200 */
[----:B------:R-:W-:-:S04]  /*0b40*/  @P0 VIADD R3, R3, 0x4 ;  /* 0x0000000403030836 */ /* 0x000fc80000000000 */
[----:B------:R-:W0:Y:S02]  /*0b50*/  @P0 LDS.128 R4, [R4] ;  /* 0x0000000004040984 */ /* 0x000e240000000c00 */
[----:B0-----:R-:W-:-:S04]  /*0b60*/  @P0 IADD3 R5, PT, PT, R5, R4, R20 ;  /* 0x0000000405050210 */ /* 0x001fc80007ffe014 */
[----:B------:R-:W-:Y:S01]  /*0b70*/  @P0 IADD3 R20, PT, PT, R7, R6, R5 ;  /* 0x0000000607140210 */ /* 0x000fe20007ffe005 */
[----:B------:R-:W-:Y:S06]  /*0b80*/  @!P1 BRA `(.L_x_28) ;  /* 0x0000000000209947 */ /* 0x000fec0003800000 */
[----:B------:R-:W-:Y:S02]  /*0b90*/  IMAD R0, R3, 0x4, R0 ;  /* 0x0000000403007824 */ /* 0x000fe400078e0200 */
[----:B------:R-:W-:-:S07]  /*0ba0*/  IMAD.MOV R2, RZ, RZ, -R2 ;  /* 0x000000ffff027224 */ /* 0x000fce00078e0a02 */
.L_x_30:
[----:B------:R0:W1:Y:S01]  /*0bb0*/  LDS R3, [R0] ;  /* 0x0000000000037984 */ /* 0x0000620000000800 */
[----:B------:R-:W-:-:S05]  /*0bc0*/  VIADD R2, R2, 0x1 ;  /* 0x0000000102027836 */ /* 0x000fca0000000000 */
[----:B------:R-:W-:Y:S01]  /*0bd0*/  ISETP.NE.AND P0, PT, R2, RZ, PT ;  /* 0x000000ff0200720c */ /* 0x000fe20003f05270 */
[----:B0-----:R-:W-:Y:S02]  /*0be0*/  VIADD R0, R0, 0x4 ;  /* 0x0000000400007836 */ /* 0x001fe40000000000 */
[----:B-1----:R-:W-:-:S10]  /*0bf0*/  IMAD.IADD R20, R3, 0x1, R20 ;  /* 0x0000000103147824 */ /* 0x002fd400078e0214 */
[----:B------:R-:W-:Y:S05]  /*0c00*/  @P0 BRA `(.L_x_30) ;  /* 0xfffffffc00e80947 */ /* 0x000fea000383ffff */
.L_x_28:
[----:B------:R-:W0:Y:S02]  /*0c10*/  LDC.64 R2, c[0x0][0x390] ;  /* 0x0000e400ff027b82 */ /* 0x000e240000000a00 */
[----:B0-----:R-:W-:Y:S01]  /*0c20*/  REDG.E.ADD.STRONG.GPU desc[UR4][R2.64], R20 ;  /* 0x000000140200798e */ /* 0x001fe2000c12e104 */
[----:B------:R-:W-:Y:S05]  /*0c30*/  EXIT ;  /* 0x000000000000794d */ /* 0x000fea0003800000 */
.L_x_31:
        /* <DEDUP_REMOVED lines=12> */
.L_x_34:


//--------------------- .nv.shared.smith_waterman_batch_kernel --------------------------
	.section	.nv.shared.smith_waterman_batch_kernel,"aw",@nobits
	.sectionflags	@""
	.align	4
.nv.shared.smith_waterman_batch_kernel:
	.zero		2048


//--------------------- .nv.shared.reserved.0     --------------------------
	.section	.nv.shared.reserved.0,"aw",@nobits
	.weak		__nv_reservedSMEM_offset_0_alias
	.size		__nv_reservedSMEM_offset_0_alias, 0, 64
	.other		__nv_reservedSMEM_offset_0_alias,@"STO_CUDA_RESERVED_SHARED STV_DEFAULT"
__nv_reservedSMEM_offset_0_alias:
	.zero		0
	.zero		64


//--------------------- .nv.shared.smith_waterman_large_kernel --------------------------
	.section	.nv.shared.smith_waterman_large_kernel,"aw",@nobits
	.sectionflags	@""
	.align	4
.nv.shared.smith_waterman_large_kernel:
	.zero		2048


//--------------------- .nv.shared.smith_waterman_kernel --------------------------
	.section	.nv.shared.smith_waterman_kernel,"aw",@nobits
	.sectionflags	@""
	.align	4
.nv.shared.smith_waterman_kernel:
	.zero		2048


//--------------------- .nv.constant0.smith_waterman_batch_kernel --------------------------
	.section	.nv.constant0.smith_waterman_batch_kernel,"a",@progbits
	.sectionflags	@""
	.align	4
.nv.constant0.smith_waterman_batch_kernel:
	.zero		932


//--------------------- .nv.constant0.smith_waterman_large_kernel --------------------------
	.section	.nv.constant0.smith_waterman_large_kernel,"a",@progbits
	.sectionflags	@""
	.align	4
.nv.constant0.smith_waterman_large_kernel:
	.zero		928


//--------------------- .nv.constant0.smith_waterman_kernel --------------------------
	.section	.nv.constant0.smith_waterman_kernel,"a",@progbits
	.sectionflags	@""
	.align	4
.nv.constant0.smith_waterman_kernel:
	.zero		924


//--------------------- SYMBOLS --------------------------

	.type		.nv.reservedSmem.offset0,@object
	.size		.nv.reservedSmem.offset0,0x4
	.type		.nv.reservedSmem.cap,@object
	.size		.nv.reservedSmem.cap,0x4
